	.target	sm_90a

	.elftype	@"ET_EXEC"


//--------------------- .note.nv.tkinfo           --------------------------
	.section	.note.nv.tkinfo,"",@"SHT_NOTE"
	.sectionflags	@"SHF_NOTE_NV_TKINFO"
	.tkinfo
        /*0018*/ 	.word	0x00000002
        /*0030*/ 	.string	""
        /*0030*/ 	.string	"ptxas"
        /*0030*/ 	.string	"Cuda compilation tools, release 13.0, V13.0.88"
        /*0030*/ 	.string	"Build cuda_13.0.r13.0/compiler.36424714_0"
        /*0030*/ 	.string	"-arch sm_90a -m 64 "



//--------------------- .note.nv.cuinfo           --------------------------
	.section	.note.nv.cuinfo,"",@"SHT_NOTE"
	.sectionflags	@"SHF_NOTE_NV_CUINFO"
        /*0018*/ 	.short	0x0002
        /*001a*/ 	.short	0x005a
        /*001c*/ 	.short	0x0082
	.zero		2


//--------------------- .nv.info                  --------------------------
	.section	.nv.info,"",@"SHT_CUDA_INFO"
	.align	4


	//----- nvinfo : EIATTR_REGCOUNT
	.align		4
        /*0000*/ 	.byte	0x04, 0x2f
        /*0002*/ 	.short	(.L_12 - .L_11)
	.align		4
.L_11:
        /*0004*/ 	.word	index@(_ZN7cutlass13device_kernelINS_4gemm6kernel13GemmUniversalIN4cute5tupleIJiiiiEEENS1_10collective13CollectiveMmaINS1_37MainloopSm90TmaGmmaWarpSpecializedFP8ILi4ENS5_IJNS4_1CILi1EEESB_SB_EEENS1_35KernelTmaWarpSpecializedCooperativeEEENS5_IJNSA_ILi192EEENSA_ILi8EEENSA_ILi256EEEEEENS_12float_e4m3_tENS5_IJlSB_lEEESJ_SK_NS4_8TiledMMAINS4_8MMA_AtomIJNS4_4SM904GMMA29MMA_64x8x32_F32E4M3E4M3_SS_TNILNSO_7ScaleInE1ELSQ_1EEEEEENS4_6LayoutINS5_IJNSA_ILi2EEESB_SB_EEENS5_IJSB_NSA_ILi0EEESW_EEEEENS5_IJNS4_10UnderscoreESZ_SZ_EEEEENS4_13SM90_TMA_LOADENS4_14ComposedLayoutINS4_7SwizzleILi3ELi4ELi3EEENS4_18smem_ptr_flag_bitsILi8EEENST_INS5_IJSG_NSA_ILi128EEEEEENS5_IJS18_SB_EEEEEEEvNS4_8identityES12_S1C_vS1D_EENS_8epilogue10collective6detail29Sm90TmaWarpSpecializedAdapterINS1G_15DefaultEpilogueISJ_SK_SK_NS1F_6thread17LinearCombinationISJ_Li1EffLNS1K_9ScaleType4KindE0ELNS_15FloatRoundStyleE2ESJ_EENS1_15EpilogueDefaultEEEEEvvEEEEvNT_6ParamsE)
        /*0008*/ 	.word	0x000000a8


	//----- nvinfo : EIATTR_FRAME_SIZE
	.align		4
.L_12:
        /*000c*/ 	.byte	0x04, 0x11
        /*000e*/ 	.short	(.L_14 - .L_13)
	.align		4
.L_13:
        /*0010*/ 	.word	index@(_ZN7cutlass13device_kernelINS_4gemm6kernel13GemmUniversalIN4cute5tupleIJiiiiEEENS1_10collective13CollectiveMmaINS1_37MainloopSm90TmaGmmaWarpSpecializedFP8ILi4ENS5_IJNS4_1CILi1EEESB_SB_EEENS1_35KernelTmaWarpSpecializedCooperativeEEENS5_IJNSA_ILi192EEENSA_ILi8EEENSA_ILi256EEEEEENS_12float_e4m3_tENS5_IJlSB_lEEESJ_SK_NS4_8TiledMMAINS4_8MMA_AtomIJNS4_4SM904GMMA29MMA_64x8x32_F32E4M3E4M3_SS_TNILNSO_7ScaleInE1ELSQ_1EEEEEENS4_6LayoutINS5_IJNSA_ILi2EEESB_SB_EEENS5_IJSB_NSA_ILi0EEESW_EEEEENS5_IJNS4_10UnderscoreESZ_SZ_EEEEENS4_13SM90_TMA_LOADENS4_14ComposedLayoutINS4_7SwizzleILi3ELi4ELi3EEENS4_18smem_ptr_flag_bitsILi8EEENST_INS5_IJSG_NSA_ILi128EEEEEENS5_IJS18_SB_EEEEEEEvNS4_8identityES12_S1C_vS1D_EENS_8epilogue10collective6detail29Sm90TmaWarpSpecializedAdapterINS1G_15DefaultEpilogueISJ_SK_SK_NS1F_6thread17LinearCombinationISJ_Li1EffLNS1K_9ScaleType4KindE0ELNS_15FloatRoundStyleE2ESJ_EENS1_15EpilogueDefaultEEEEEvvEEEEvNT_6ParamsE)
        /*0014*/ 	.word	0x00000000


	//----- nvinfo : EIATTR_MIN_STACK_SIZE
	.align		4
.L_14:
        /*0018*/ 	.byte	0x04, 0x12
        /*001a*/ 	.short	(.L_16 - .L_15)
	.align		4
.L_15:
        /*001c*/ 	.word	index@(_ZN7cutlass13device_kernelINS_4gemm6kernel13GemmUniversalIN4cute5tupleIJiiiiEEENS1_10collective13CollectiveMmaINS1_37MainloopSm90TmaGmmaWarpSpecializedFP8ILi4ENS5_IJNS4_1CILi1EEESB_SB_EEENS1_35KernelTmaWarpSpecializedCooperativeEEENS5_IJNSA_ILi192EEENSA_ILi8EEENSA_ILi256EEEEEENS_12float_e4m3_tENS5_IJlSB_lEEESJ_SK_NS4_8TiledMMAINS4_8MMA_AtomIJNS4_4SM904GMMA29MMA_64x8x32_F32E4M3E4M3_SS_TNILNSO_7ScaleInE1ELSQ_1EEEEEENS4_6LayoutINS5_IJNSA_ILi2EEESB_SB_EEENS5_IJSB_NSA_ILi0EEESW_EEEEENS5_IJNS4_10UnderscoreESZ_SZ_EEEEENS4_13SM90_TMA_LOADENS4_14ComposedLayoutINS4_7SwizzleILi3ELi4ELi3EEENS4_18smem_ptr_flag_bitsILi8EEENST_INS5_IJSG_NSA_ILi128EEEEEENS5_IJS18_SB_EEEEEEEvNS4_8identityES12_S1C_vS1D_EENS_8epilogue10collective6detail29Sm90TmaWarpSpecializedAdapterINS1G_15DefaultEpilogueISJ_SK_SK_NS1F_6thread17LinearCombinationISJ_Li1EffLNS1K_9ScaleType4KindE0ELNS_15FloatRoundStyleE2ESJ_EENS1_15EpilogueDefaultEEEEEvvEEEEvNT_6ParamsE)
        /*0020*/ 	.word	0x00000000
.L_16:


//--------------------- .nv.compat                --------------------------
	.section	.nv.compat,"",@"SHT_CUDA_COMPAT_INFO"
	.align	4
        /*0000*/ 	.byte	0x02, 0x09, 0x01, 0x00, 0x02, 0x02, 0x04, 0x00, 0x02, 0x05, 0x05, 0x00, 0x03, 0x07, 0x01, 0x01
        /*0010*/ 	.byte	0x02, 0x03, 0x01, 0x00, 0x02, 0x06, 0x01, 0x00, 0x04, 0x0b, 0x08, 0x00, 0x00, 0x00, 0x00, 0x00
        /*0020*/ 	.byte	0x00, 0x00, 0x00, 0x00


//--------------------- .nv.info._ZN7cutlass13device_kernelINS_4gemm6kernel13GemmUniversalIN4cute5tupleIJiiiiEEENS1_10collective13CollectiveMmaINS1_37MainloopSm90TmaGmmaWarpSpecializedFP8ILi4ENS5_IJNS4_1CILi1EEESB_SB_EEENS1_35KernelTmaWarpSpecializedCooperativeEEENS5_IJNSA_ILi192EEENSA_ILi8EEENSA_ILi256EEEEEENS_12float_e4m3_tENS5_IJlSB_lEEESJ_SK_NS4_8TiledMMAINS4_8MMA_AtomIJNS4_4SM904GMMA29MMA_64x8x32_F32E4M3E4M3_SS_TNILNSO_7ScaleInE1ELSQ_1EEEEEENS4_6LayoutINS5_IJNSA_ILi2EEESB_SB_EEENS5_IJSB_NSA_ILi0EEESW_EEEEENS5_IJNS4_10UnderscoreESZ_SZ_EEEEENS4_13SM90_TMA_LOADENS4_14ComposedLayoutINS4_7SwizzleILi3ELi4ELi3EEENS4_18smem_ptr_flag_bitsILi8EEENST_INS5_IJSG_NSA_ILi128EEEEEENS5_IJS18_SB_EEEEEEEvNS4_8identityES12_S1C_vS1D_EENS_8epilogue10collective6detail29Sm90TmaWarpSpecializedAdapterINS1G_15DefaultEpilogueISJ_SK_SK_NS1F_6thread17LinearCombinationISJ_Li1EffLNS1K_9ScaleType4KindE0ELNS_15FloatRoundStyleE2ESJ_EENS1_15EpilogueDefaultEEEEEvvEEEEvNT_6ParamsE --------------------------
	.section	.nv.info._ZN7cutlass13device_kernelINS_4gemm6kernel13GemmUniversalIN4cute5tupleIJiiiiEEENS1_10collective13CollectiveMmaINS1_37MainloopSm90TmaGmmaWarpSpecializedFP8ILi4ENS5_IJNS4_1CILi1EEESB_SB_EEENS1_35KernelTmaWarpSpecializedCooperativeEEENS5_IJNSA_ILi192EEENSA_ILi8EEENSA_ILi256EEEEEENS_12float_e4m3_tENS5_IJlSB_lEEESJ_SK_NS4_8TiledMMAINS4_8MMA_AtomIJNS4_4SM904GMMA29MMA_64x8x32_F32E4M3E4M3_SS_TNILNSO_7ScaleInE1ELSQ_1EEEEEENS4_6LayoutINS5_IJNSA_ILi2EEESB_SB_EEENS5_IJSB_NSA_ILi0EEESW_EEEEENS5_IJNS4_10UnderscoreESZ_SZ_EEEEENS4_13SM90_TMA_LOADENS4_14ComposedLayoutINS4_7SwizzleILi3ELi4ELi3EEENS4_18smem_ptr_flag_bitsILi8EEENST_INS5_IJSG_NSA_ILi128EEEEEENS5_IJS18_SB_EEEEEEEvNS4_8identityES12_S1C_vS1D_EENS_8epilogue10collective6detail29Sm90TmaWarpSpecializedAdapterINS1G_15DefaultEpilogueISJ_SK_SK_NS1F_6thread17LinearCombinationISJ_Li1EffLNS1K_9ScaleType4KindE0ELNS_15FloatRoundStyleE2ESJ_EENS1_15EpilogueDefaultEEEEEvvEEEEvNT_6ParamsE,"",@"SHT_CUDA_INFO"
	.sectionflags	@""
	.align	4


	//----- nvinfo : EIATTR_CUDA_API_VERSION
	.align		4
        /*0000*/ 	.byte	0x04, 0x37
        /*0002*/ 	.short	(.L_18 - .L_17)
.L_17:
        /*0004*/ 	.word	0x00000082


	//----- nvinfo : EIATTR_KPARAM_INFO
	.align		4
.L_18:
        /*0008*/ 	.byte	0x04, 0x17
        /*000a*/ 	.short	(.L_20 - .L_19)
.L_19:
        /*000c*/ 	.word	0x00000000
        /*0010*/ 	.short	0x0000
        /*0012*/ 	.short	0x0070
        /*0014*/ 	.byte	0x00, 0xf0, 0x01, 0x10


	//----- nvinfo : EIATTR_SPARSE_MMA_MASK
	.align		4
.L_20:
        /*0018*/ 	.byte	0x03, 0x50
        /*001a*/ 	.short	0x0000


	//----- nvinfo : EIATTR_MAXREG_COUNT
	.align		4
        /*001c*/ 	.byte	0x03, 0x1b
        /*001e*/ 	.short	0x00a8


	//----- nvinfo : EIATTR_NUM_BARRIERS
	.align		4
        /*0020*/ 	.byte	0x02, 0x4c
        /*0022*/ 	.byte	0x01
	.zero		1


	//----- nvinfo : EIATTR_MERCURY_ISA_VERSION
	.align		4
        /*0024*/ 	.byte	0x03, 0x5f
        /*0026*/ 	.short	0x0101


	//----- nvinfo : EIATTR_INT_WARP_WIDE_INSTR_OFFSETS
	.align		4
        /*0028*/ 	.byte	0x04, 0x31
        /*002a*/ 	.short	(.L_22 - .L_21)


	//   ....[0]....
.L_21:
        /*002c*/ 	.word	0x000003a0


	//   ....[1]....
        /*0030*/ 	.word	0x000003b0


	//   ....[2]....
        /*0034*/ 	.word	0x000004d0


	//----- nvinfo : EIATTR_COOP_GROUP_MASK_REGIDS
	.align		4
.L_22:
        /*0038*/ 	.byte	0x04, 0x29
        /*003a*/ 	.short	(.L_24 - .L_23)


	//   ....[0]....
.L_23:
        /*003c*/ 	.word	0xffffffff


	//   ....[1]....
        /*0040*/ 	.word	0xffffffff


	//   ....[2]....
        /*0044*/ 	.word	0xffffffff


	//   ....[3]....
        /*0048*/ 	.word	0xffffffff


	//   ....[4]....
        /*004c*/ 	.word	0xffffffff


	//----- nvinfo : EIATTR_COOP_GROUP_INSTR_OFFSETS
	.align		4
.L_24:
        /*0050*/ 	.byte	0x04, 0x28
        /*0052*/ 	.short	(.L_26 - .L_25)


	//   ....[0]....
.L_25:
        /*0054*/ 	.word	0x00000060


	//   ....[1]....
        /*0058*/ 	.word	0x00000070


	//   ....[2]....
        /*005c*/ 	.word	0x00000130


	//   ....[3]....
        /*0060*/ 	.word	0x000002c0


	//   ....[4]....
        /*0064*/ 	.word	0x000010d0


	//----- nvinfo : EIATTR_REG_RECONFIG
	.align		4
.L_26:
        /*0068*/ 	.byte	0x01, 0x54
	.zero		2


	//----- nvinfo : EIATTR_MBARRIER_INSTR_OFFSETS
	.align		4
        /*006c*/ 	.byte	0x04, 0x39
        /*006e*/ 	.short	(.L_28 - .L_27)


	//   ....[0]....
.L_27:
        /*0070*/ 	.word	0x00000230
        /*0074*/ 	.word	0x000000ff
        /*0078*/ 	.word	0x00000000
        /*007c*/ 	.short	0x0100
        /*007e*/ 	.byte	0x08
	.zero		1


	//   ....[1]....
        /*0080*/ 	.word	0x00000240
        /*0084*/ 	.word	0x000000ff
        /*0088*/ 	.word	0x00000020
        /*008c*/ 	.short	0x0100
        /*008e*/ 	.byte	0x08
	.zero		1


	//   ....[2]....
        /*0090*/ 	.word	0x00000250
        /*0094*/ 	.word	0x000000ff
        /*0098*/ 	.word	0x00000008
        /*009c*/ 	.short	0x0100
        /*009e*/ 	.byte	0x08
	.zero		1


	//   ....[3]....
        /*00a0*/ 	.word	0x00000260
        /*00a4*/ 	.word	0x000000ff
        /*00a8*/ 	.word	0x00000028
        /*00ac*/ 	.short	0x0100
        /*00ae*/ 	.byte	0x08
	.zero		1


	//   ....[4]....
        /*00b0*/ 	.word	0x00000270
        /*00b4*/ 	.word	0x000000ff
        /*00b8*/ 	.word	0x00000010
        /*00bc*/ 	.short	0x0100
        /*00be*/ 	.byte	0x08
	.zero		1


	//   ....[5]....
        /*00c0*/ 	.word	0x00000280
        /*00c4*/ 	.word	0x000000ff
        /*00c8*/ 	.word	0x00000030
        /*00cc*/ 	.short	0x0100
        /*00ce*/ 	.byte	0x08
	.zero		1


	//   ....[6]....
        /*00d0*/ 	.word	0x00000290
        /*00d4*/ 	.word	0x000000ff
        /*00d8*/ 	.word	0x00000018
        /*00dc*/ 	.short	0x0100
        /*00de*/ 	.byte	0x08
	.zero		1


	//   ....[7]....
        /*00e0*/ 	.word	0x000002a0
        /*00e4*/ 	.word	0x000000ff
        /*00e8*/ 	.word	0x00000038
        /*00ec*/ 	.short	0x0100
        /*00ee*/ 	.byte	0x08
	.zero		1


	//   ....[8]....
        /*00f0*/ 	.word	0x00000550
        /*00f4*/ 	.word	0x000000ff
        /*00f8*/ 	.word	0x00000050
        /*00fc*/ 	.short	0x0100
        /*00fe*/ 	.byte	0x08
	.zero		1


	//   ....[9]....
        /*0100*/ 	.word	0x000005b0
        /*0104*/ 	.word	0x000000ff
        /*0108*/ 	.word	0x00000058
        /*010c*/ 	.short	0x0100
        /*010e*/ 	.byte	0x08
	.zero		1


	//   ....[10]....
        /*0110*/ 	.word	0x00001310
        /*0114*/ 	.word	0x000000ff
        /*0118*/ 	.word	0x00000000
        /*011c*/ 	.short	0x010a
        /*011e*/ 	.byte	0x06
	.zero		1


	//   ....[11]....
        /*0120*/ 	.word	0x00001350
        /*0124*/ 	.word	0x000000ff
        /*0128*/ 	.word	0x00000000
        /*012c*/ 	.short	0x010a
        /*012e*/ 	.byte	0x06
	.zero		1


	//   ....[12]....
        /*0130*/ 	.word	0x00001b00
        /*0134*/ 	.word	0x000000ff
        /*0138*/ 	.word	0x00000000
        /*013c*/ 	.short	0x010a
        /*013e*/ 	.byte	0x11
	.zero		1


	//   ....[13]....
        /*0140*/ 	.word	0x00001b40
        /*0144*/ 	.word	0x000000ff
        /*0148*/ 	.word	0x00000000
        /*014c*/ 	.short	0x010a
        /*014e*/ 	.byte	0x11
	.zero		1


	//   ....[14]....
        /*0150*/ 	.word	0x00002200
        /*0154*/ 	.word	0x000000ff
        /*0158*/ 	.word	0x00000000
        /*015c*/ 	.short	0x0101
        /*015e*/ 	.byte	0x10
	.zero		1


	//   ....[15]....
        /*0160*/ 	.word	0x00002490
        /*0164*/ 	.word	0x000000ff
        /*0168*/ 	.word	0x00000000
        /*016c*/ 	.short	0x0101
        /*016e*/ 	.byte	0x06
	.zero		1


	//   ....[16]....
        /*0170*/ 	.word	0x000042a0
        /*0174*/ 	.word	0x00000014
        /*0178*/ 	.word	0x00000020
        /*017c*/ 	.short	0x010a
        /*017e*/ 	.byte	0x3f
	.zero		1


	//   ....[17]....
        /*0180*/ 	.word	0x00004720
        /*0184*/ 	.word	0x00000003
        /*0188*/ 	.word	0x00000058
        /*018c*/ 	.short	0x0101
        /*018e*/ 	.byte	0x3f
	.zero		1


	//   ....[18]....
        /*0190*/ 	.word	0x00004e40
        /*0194*/ 	.word	0x00000005
        /*0198*/ 	.word	0x00000000
        /*019c*/ 	.short	0x010a
        /*019e*/ 	.byte	0x3f
	.zero		1


	//   ....[19]....
        /*01a0*/ 	.word	0x00004ec0
        /*01a4*/ 	.word	0x00000007
        /*01a8*/ 	.word	0x00000000
        /*01ac*/ 	.short	0x010a
        /*01ae*/ 	.byte	0x3f
	.zero		1


	//   ....[20]....
        /*01b0*/ 	.word	0x00004f50
        /*01b4*/ 	.word	0x00000006
        /*01b8*/ 	.word	0x00000000
        /*01bc*/ 	.short	0x010a
        /*01be*/ 	.byte	0x3f
	.zero		1


	//   ....[21]....
        /*01c0*/ 	.word	0x00004fe0
        /*01c4*/ 	.word	0x00000003
        /*01c8*/ 	.word	0x00000000
        /*01cc*/ 	.short	0x010a
        /*01ce*/ 	.byte	0x3f
	.zero		1


	//   ....[22]....
        /*01d0*/ 	.word	0x00005050
        /*01d4*/ 	.word	0x00000005
        /*01d8*/ 	.word	0x00000000
        /*01dc*/ 	.short	0x010a
        /*01de*/ 	.byte	0x3f
	.zero		1


	//   ....[23]....
        /*01e0*/ 	.word	0x000050b0
        /*01e4*/ 	.word	0x0000000a
        /*01e8*/ 	.word	0x00000000
        /*01ec*/ 	.short	0x010a
        /*01ee*/ 	.byte	0x3f
	.zero		1


	//   ....[24]....
        /*01f0*/ 	.word	0x00005180
        /*01f4*/ 	.word	0x00000014
        /*01f8*/ 	.word	0x00000020
        /*01fc*/ 	.short	0x010a
        /*01fe*/ 	.byte	0x3f
	.zero		1


	//   ....[25]....
        /*0200*/ 	.word	0x00005260
        /*0204*/ 	.word	0x00000005
        /*0208*/ 	.word	0x00000000
        /*020c*/ 	.short	0x010a
        /*020e*/ 	.byte	0x3f
	.zero		1


	//   ....[26]....
        /*0210*/ 	.word	0x000052b0
        /*0214*/ 	.word	0x00000007
        /*0218*/ 	.word	0x00000000
        /*021c*/ 	.short	0x010a
        /*021e*/ 	.byte	0x3f
	.zero		1


	//   ....[27]....
        /*0220*/ 	.word	0x00005300
        /*0224*/ 	.word	0x00000006
        /*0228*/ 	.word	0x00000000
        /*022c*/ 	.short	0x010a
        /*022e*/ 	.byte	0x3f
	.zero		1


	//----- nvinfo : EIATTR_NUM_MBARRIERS
	.align		4
.L_28:
        /*0230*/ 	.byte	0x03, 0x38
        /*0232*/ 	.short	0x000a


	//----- nvinfo : EIATTR_EXIT_INSTR_OFFSETS
	.align		4
        /*0234*/ 	.byte	0x04, 0x1c
        /*0236*/ 	.short	(.L_30 - .L_29)


	//   ....[0]....
.L_29:
        /*0238*/ 	.word	0x00000650


	//   ....[1]....
        /*023c*/ 	.word	0x00000ef0


	//   ....[2]....
        /*0240*/ 	.word	0x00003990


	//   ....[3]....
        /*0244*/ 	.word	0x00003fb0


	//   ....[4]....
        /*0248*/ 	.word	0x00005030


	//----- nvinfo : EIATTR_MAX_THREADS
	.align		4
.L_30:
        /*024c*/ 	.byte	0x04, 0x05
        /*024e*/ 	.short	(.L_32 - .L_31)
.L_31:
        /*0250*/ 	.word	0x00000180
        /*0254*/ 	.word	0x00000001
        /*0258*/ 	.word	0x00000001


	//----- nvinfo : EIATTR_CRS_STACK_SIZE
	.align		4
.L_32:
        /*025c*/ 	.byte	0x04, 0x1e
        /*025e*/ 	.short	(.L_34 - .L_33)
.L_33:
        /*0260*/ 	.word	0x00000000


	//----- nvinfo : EIATTR_CBANK_PARAM_SIZE
	.align		4
.L_34:
        /*0264*/ 	.byte	0x03, 0x19
        /*0266*/ 	.short	0x0470


	//----- nvinfo : EIATTR_PARAM_CBANK
	.align		4
        /*0268*/ 	.byte	0x04, 0x0a
        /*026a*/ 	.short	(.L_36 - .L_35)
	.align		4
.L_35:
        /*026c*/ 	.word	index@(.nv.constant0._ZN7cutlass13device_kernelINS_4gemm6kernel13GemmUniversalIN4cute5tupleIJiiiiEEENS1_10collective13CollectiveMmaINS1_37MainloopSm90TmaGmmaWarpSpecializedFP8ILi4ENS5_IJNS4_1CILi1EEESB_SB_EEENS1_35KernelTmaWarpSpecializedCooperativeEEENS5_IJNSA_ILi192EEENSA_ILi8EEENSA_ILi256EEEEEENS_12float_e4m3_tENS5_IJlSB_lEEESJ_SK_NS4_8TiledMMAINS4_8MMA_AtomIJNS4_4SM904GMMA29MMA_64x8x32_F32E4M3E4M3_SS_TNILNSO_7ScaleInE1ELSQ_1EEEEEENS4_6LayoutINS5_IJNSA_ILi2EEESB_SB_EEENS5_IJSB_NSA_ILi0EEESW_EEEEENS5_IJNS4_10UnderscoreESZ_SZ_EEEEENS4_13SM90_TMA_LOADENS4_14ComposedLayoutINS4_7SwizzleILi3ELi4ELi3EEENS4_18smem_ptr_flag_bitsILi8EEENST_INS5_IJSG_NSA_ILi128EEEEEENS5_IJS18_SB_EEEEEEEvNS4_8identityES12_S1C_vS1D_EENS_8epilogue10collective6detail29Sm90TmaWarpSpecializedAdapterINS1G_15DefaultEpilogueISJ_SK_SK_NS1F_6thread17LinearCombinationISJ_Li1EffLNS1K_9ScaleType4KindE0ELNS_15FloatRoundStyleE2ESJ_EENS1_15EpilogueDefaultEEEEEvvEEEEvNT_6ParamsE)
        /*0270*/ 	.short	0x0210
        /*0272*/ 	.short	0x0470


	//----- nvinfo : EIATTR_SW_WAR
	.align		4
.L_36:
        /*0274*/ 	.byte	0x04, 0x36
        /*0276*/ 	.short	(.L_38 - .L_37)
.L_37:
        /*0278*/ 	.word	0x00000008
.L_38:


//--------------------- .nv.callgraph             --------------------------
	.section	.nv.callgraph,"",@"SHT_CUDA_CALLGRAPH"
	.align	4
	.sectionentsize	8
	.align		4
        /*0000*/ 	.word	0x00000000
	.align		4
        /*0004*/ 	.word	0xffffffff
	.align		4
        /*0008*/ 	.word	0x00000000
	.align		4
        /*000c*/ 	.word	0xfffffffe
	.align		4
        /*0010*/ 	.word	0x00000000
	.align		4
        /*0014*/ 	.word	0xfffffffd
	.align		4
        /*0018*/ 	.word	0x00000000
	.align		4
        /*001c*/ 	.word	0xfffffffc


//--------------------- .nv.constant4             --------------------------
	.section	.nv.constant4,"a",@progbits
	.align	8
	.align		8
.nv.constant4:
        /*0000*/ 	.dword	_ZN39_INTERNAL_4b68949e_4_k_cu_3523cb1e_90154cuda3std3__45__cpo5beginE
	.align		8
        /*0008*/ 	.dword	_ZN39_INTERNAL_4b68949e_4_k_cu_3523cb1e_90154cuda3std3__45__cpo3endE
	.align		8
        /*0010*/ 	.dword	_ZN39_INTERNAL_4b68949e_4_k_cu_3523cb1e_90154cuda3std3__45__cpo6cbeginE
	.align		8
        /*0018*/ 	.dword	_ZN39_INTERNAL_4b68949e_4_k_cu_3523cb1e_90154cuda3std3__45__cpo4cendE
	.align		8
        /*0020*/ 	.dword	_ZN39_INTERNAL_4b68949e_4_k_cu_3523cb1e_90154cuda3std3__441_GLOBAL__N__4b68949e_4_k_cu_3523cb1e_90156ignoreE
	.align		8
        /*0028*/ 	.dword	_ZN39_INTERNAL_4b68949e_4_k_cu_3523cb1e_90154cuda3std3__419piecewise_constructE
	.align		8
        /*0030*/ 	.dword	_ZN39_INTERNAL_4b68949e_4_k_cu_3523cb1e_90154cuda3std3__48in_placeE
	.align		8
        /*0038*/ 	.dword	_ZN39_INTERNAL_4b68949e_4_k_cu_3523cb1e_90154cuda3std6ranges3__45__cpo4swapE
	.align		8
        /*0040*/ 	.dword	_ZN39_INTERNAL_4b68949e_4_k_cu_3523cb1e_90154cuda3std6ranges3__45__cpo9iter_moveE
	.align		8
        /*0048*/ 	.dword	_ZN39_INTERNAL_4b68949e_4_k_cu_3523cb1e_90154cute7productE
	.align		8
        /*0050*/ 	.dword	_ZN39_INTERNAL_4b68949e_4_k_cu_3523cb1e_90154cute1_E


//--------------------- .text._ZN7cutlass13device_kernelINS_4gemm6kernel13GemmUniversalIN4cute5tupleIJiiiiEEENS1_10collective13CollectiveMmaINS1_37MainloopSm90TmaGmmaWarpSpecializedFP8ILi4ENS5_IJNS4_1CILi1EEESB_SB_EEENS1_35KernelTmaWarpSpecializedCooperativeEEENS5_IJNSA_ILi192EEENSA_ILi8EEENSA_ILi256EEEEEENS_12float_e4m3_tENS5_IJlSB_lEEESJ_SK_NS4_8TiledMMAINS4_8MMA_AtomIJNS4_4SM904GMMA29MMA_64x8x32_F32E4M3E4M3_SS_TNILNSO_7ScaleInE1ELSQ_1EEEEEENS4_6LayoutINS5_IJNSA_ILi2EEESB_SB_EEENS5_IJSB_NSA_ILi0EEESW_EEEEENS5_IJNS4_10UnderscoreESZ_SZ_EEEEENS4_13SM90_TMA_LOADENS4_14ComposedLayoutINS4_7SwizzleILi3ELi4ELi3EEENS4_18smem_ptr_flag_bitsILi8EEENST_INS5_IJSG_NSA_ILi128EEEEEENS5_IJS18_SB_EEEEEEEvNS4_8identityES12_S1C_vS1D_EENS_8epilogue10collective6detail29Sm90TmaWarpSpecializedAdapterINS1G_15DefaultEpilogueISJ_SK_SK_NS1F_6thread17LinearCombinationISJ_Li1EffLNS1K_9ScaleType4KindE0ELNS_15FloatRoundStyleE2ESJ_EENS1_15EpilogueDefaultEEEEEvvEEEEvNT_6ParamsE --------------------------
	.section	.text._ZN7cutlass13device_kernelINS_4gemm6kernel13GemmUniversalIN4cute5tupleIJiiiiEEENS1_10collective13CollectiveMmaINS1_37MainloopSm90TmaGmmaWarpSpecializedFP8ILi4ENS5_IJNS4_1CILi1EEESB_SB_EEENS1_35KernelTmaWarpSpecializedCooperativeEEENS5_IJNSA_ILi192EEENSA_ILi8EEENSA_ILi256EEEEEENS_12float_e4m3_tENS5_IJlSB_lEEESJ_SK_NS4_8TiledMMAINS4_8MMA_AtomIJNS4_4SM904GMMA29MMA_64x8x32_F32E4M3E4M3_SS_TNILNSO_7ScaleInE1ELSQ_1EEEEEENS4_6LayoutINS5_IJNSA_ILi2EEESB_SB_EEENS5_IJSB_NSA_ILi0EEESW_EEEEENS5_IJNS4_10UnderscoreESZ_SZ_EEEEENS4_13SM90_TMA_LOADENS4_14ComposedLayoutINS4_7SwizzleILi3ELi4ELi3EEENS4_18smem_ptr_flag_bitsILi8EEENST_INS5_IJSG_NSA_ILi128EEEEEENS5_IJS18_SB_EEEEEEEvNS4_8identityES12_S1C_vS1D_EENS_8epilogue10collective6detail29Sm90TmaWarpSpecializedAdapterINS1G_15DefaultEpilogueISJ_SK_SK_NS1F_6thread17LinearCombinationISJ_Li1EffLNS1K_9ScaleType4KindE0ELNS_15FloatRoundStyleE2ESJ_EENS1_15EpilogueDefaultEEEEEvvEEEEvNT_6ParamsE,"ax",@progbits
	.align	128
.text._ZN7cutlass13device_kernelINS_4gemm6kernel13GemmUniversalIN4cute5tupleIJiiiiEEENS1_10collective13CollectiveMmaINS1_37MainloopSm90TmaGmmaWarpSpecializedFP8ILi4ENS5_IJNS4_1CILi1EEESB_SB_EEENS1_35KernelTmaWarpSpecializedCooperativeEEENS5_IJNSA_ILi192EEENSA_ILi8EEENSA_ILi256EEEEEENS_12float_e4m3_tENS5_IJlSB_lEEESJ_SK_NS4_8TiledMMAINS4_8MMA_AtomIJNS4_4SM904GMMA29MMA_64x8x32_F32E4M3E4M3_SS_TNILNSO_7ScaleInE1ELSQ_1EEEEEENS4_6LayoutINS5_IJNSA_ILi2EEESB_SB_EEENS5_IJSB_NSA_ILi0EEESW_EEEEENS5_IJNS4_10UnderscoreESZ_SZ_EEEEENS4_13SM90_TMA_LOADENS4_14ComposedLayoutINS4_7SwizzleILi3ELi4ELi3EEENS4_18smem_ptr_flag_bitsILi8EEENST_INS5_IJSG_NSA_ILi128EEEEEENS5_IJS18_SB_EEEEEEEvNS4_8identityES12_S1C_vS1D_EENS_8epilogue10collective6detail29Sm90TmaWarpSpecializedAdapterINS1G_15DefaultEpilogueISJ_SK_SK_NS1F_6thread17LinearCombinationISJ_Li1EffLNS1K_9ScaleType4KindE0ELNS_15FloatRoundStyleE2ESJ_EENS1_15EpilogueDefaultEEEEEvvEEEEvNT_6ParamsE:
        .type           _ZN7cutlass13device_kernelINS_4gemm6kernel13GemmUniversalIN4cute5tupleIJiiiiEEENS1_10collective13CollectiveMmaINS1_37MainloopSm90TmaGmmaWarpSpecializedFP8ILi4ENS5_IJNS4_1CILi1EEESB_SB_EEENS1_35KernelTmaWarpSpecializedCooperativeEEENS5_IJNSA_ILi192EEENSA_ILi8EEENSA_ILi256EEEEEENS_12float_e4m3_tENS5_IJlSB_lEEESJ_SK_NS4_8TiledMMAINS4_8MMA_AtomIJNS4_4SM904GMMA29MMA_64x8x32_F32E4M3E4M3_SS_TNILNSO_7ScaleInE1ELSQ_1EEEEEENS4_6LayoutINS5_IJNSA_ILi2EEESB_SB_EEENS5_IJSB_NSA_ILi0EEESW_EEEEENS5_IJNS4_10UnderscoreESZ_SZ_EEEEENS4_13SM90_TMA_LOADENS4_14ComposedLayoutINS4_7SwizzleILi3ELi4ELi3EEENS4_18smem_ptr_flag_bitsILi8EEENST_INS5_IJSG_NSA_ILi128EEEEEENS5_IJS18_SB_EEEEEEEvNS4_8identityES12_S1C_vS1D_EENS_8epilogue10collective6detail29Sm90TmaWarpSpecializedAdapterINS1G_15DefaultEpilogueISJ_SK_SK_NS1F_6thread17LinearCombinationISJ_Li1EffLNS1K_9ScaleType4KindE0ELNS_15FloatRoundStyleE2ESJ_EENS1_15EpilogueDefaultEEEEEvvEEEEvNT_6ParamsE,@function
        .size           _ZN7cutlass13device_kernelINS_4gemm6kernel13GemmUniversalIN4cute5tupleIJiiiiEEENS1_10collective13CollectiveMmaINS1_37MainloopSm90TmaGmmaWarpSpecializedFP8ILi4ENS5_IJNS4_1CILi1EEESB_SB_EEENS1_35KernelTmaWarpSpecializedCooperativeEEENS5_IJNSA_ILi192EEENSA_ILi8EEENSA_ILi256EEEEEENS_12float_e4m3_tENS5_IJlSB_lEEESJ_SK_NS4_8TiledMMAINS4_8MMA_AtomIJNS4_4SM904GMMA29MMA_64x8x32_F32E4M3E4M3_SS_TNILNSO_7ScaleInE1ELSQ_1EEEEEENS4_6LayoutINS5_IJNSA_ILi2EEESB_SB_EEENS5_IJSB_NSA_ILi0EEESW_EEEEENS5_IJNS4_10UnderscoreESZ_SZ_EEEEENS4_13SM90_TMA_LOADENS4_14ComposedLayoutINS4_7SwizzleILi3ELi4ELi3EEENS4_18smem_ptr_flag_bitsILi8EEENST_INS5_IJSG_NSA_ILi128EEEEEENS5_IJS18_SB_EEEEEEEvNS4_8identityES12_S1C_vS1D_EENS_8epilogue10collective6detail29Sm90TmaWarpSpecializedAdapterINS1G_15DefaultEpilogueISJ_SK_SK_NS1F_6thread17LinearCombinationISJ_Li1EffLNS1K_9ScaleType4KindE0ELNS_15FloatRoundStyleE2ESJ_EENS1_15EpilogueDefaultEEEEEvvEEEEvNT_6ParamsE,(.L_x_89 - _ZN7cutlass13device_kernelINS_4gemm6kernel13GemmUniversalIN4cute5tupleIJiiiiEEENS1_10collective13CollectiveMmaINS1_37MainloopSm90TmaGmmaWarpSpecializedFP8ILi4ENS5_IJNS4_1CILi1EEESB_SB_EEENS1_35KernelTmaWarpSpecializedCooperativeEEENS5_IJNSA_ILi192EEENSA_ILi8EEENSA_ILi256EEEEEENS_12float_e4m3_tENS5_IJlSB_lEEESJ_SK_NS4_8TiledMMAINS4_8MMA_AtomIJNS4_4SM904GMMA29MMA_64x8x32_F32E4M3E4M3_SS_TNILNSO_7ScaleInE1ELSQ_1EEEEEENS4_6LayoutINS5_IJNSA_ILi2EEESB_SB_EEENS5_IJSB_NSA_ILi0EEESW_EEEEENS5_IJNS4_10UnderscoreESZ_SZ_EEEEENS4_13SM90_TMA_LOADENS4_14ComposedLayoutINS4_7SwizzleILi3ELi4ELi3EEENS4_18smem_ptr_flag_bitsILi8EEENST_INS5_IJSG_NSA_ILi128EEEEEENS5_IJS18_SB_EEEEEEEvNS4_8identityES12_S1C_vS1D_EENS_8epilogue10collective6detail29Sm90TmaWarpSpecializedAdapterINS1G_15DefaultEpilogueISJ_SK_SK_NS1F_6thread17LinearCombinationISJ_Li1EffLNS1K_9ScaleType4KindE0ELNS_15FloatRoundStyleE2ESJ_EENS1_15EpilogueDefaultEEEEEvvEEEEvNT_6ParamsE)
        .other          _ZN7cutlass13device_kernelINS_4gemm6kernel13GemmUniversalIN4cute5tupleIJiiiiEEENS1_10collective13CollectiveMmaINS1_37MainloopSm90TmaGmmaWarpSpecializedFP8ILi4ENS5_IJNS4_1CILi1EEESB_SB_EEENS1_35KernelTmaWarpSpecializedCooperativeEEENS5_IJNSA_ILi192EEENSA_ILi8EEENSA_ILi256EEEEEENS_12float_e4m3_tENS5_IJlSB_lEEESJ_SK_NS4_8TiledMMAINS4_8MMA_AtomIJNS4_4SM904GMMA29MMA_64x8x32_F32E4M3E4M3_SS_TNILNSO_7ScaleInE1ELSQ_1EEEEEENS4_6LayoutINS5_IJNSA_ILi2EEESB_SB_EEENS5_IJSB_NSA_ILi0EEESW_EEEEENS5_IJNS4_10UnderscoreESZ_SZ_EEEEENS4_13SM90_TMA_LOADENS4_14ComposedLayoutINS4_7SwizzleILi3ELi4ELi3EEENS4_18smem_ptr_flag_bitsILi8EEENST_INS5_IJSG_NSA_ILi128EEEEEENS5_IJS18_SB_EEEEEEEvNS4_8identityES12_S1C_vS1D_EENS_8epilogue10collective6detail29Sm90TmaWarpSpecializedAdapterINS1G_15DefaultEpilogueISJ_SK_SK_NS1F_6thread17LinearCombinationISJ_Li1EffLNS1K_9ScaleType4KindE0ELNS_15FloatRoundStyleE2ESJ_EENS1_15EpilogueDefaultEEEEEvvEEEEvNT_6ParamsE,@"STO_CUDA_ENTRY STV_DEFAULT"
_ZN7cutlass13device_kernelINS_4gemm6kernel13GemmUniversalIN4cute5tupleIJiiiiEEENS1_10collective13CollectiveMmaINS1_37MainloopSm90TmaGmmaWarpSpecializedFP8ILi4ENS5_IJNS4_1CILi1EEESB_SB_EEENS1_35KernelTmaWarpSpecializedCooperativeEEENS5_IJNSA_ILi192EEENSA_ILi8EEENSA_ILi256EEEEEENS_12float_e4m3_tENS5_IJlSB_lEEESJ_SK_NS4_8TiledMMAINS4_8MMA_AtomIJNS4_4SM904GMMA29MMA_64x8x32_F32E4M3E4M3_SS_TNILNSO_7ScaleInE1ELSQ_1EEEEEENS4_6LayoutINS5_IJNSA_ILi2EEESB_SB_EEENS5_IJSB_NSA_ILi0EEESW_EEEEENS5_IJNS4_10UnderscoreESZ_SZ_EEEEENS4_13SM90_TMA_LOADENS4_14ComposedLayoutINS4_7SwizzleILi3ELi4ELi3EEENS4_18smem_ptr_flag_bitsILi8EEENST_INS5_IJSG_NSA_ILi128EEEEEENS5_IJS18_SB_EEEEEEEvNS4_8identityES12_S1C_vS1D_EENS_8epilogue10collective6detail29Sm90TmaWarpSpecializedAdapterINS1G_15DefaultEpilogueISJ_SK_SK_NS1F_6thread17LinearCombinationISJ_Li1EffLNS1K_9ScaleType4KindE0ELNS_15FloatRoundStyleE2ESJ_EENS1_15EpilogueDefaultEEEEEvvEEEEvNT_6ParamsE:
[----:B------:R-:W-:Y:S01]  /*0000*/  LDC R1, c[0x0][0x28] ;  /* 0x00000a00ff017b82 */ /* 0x000fe20000000800 */
[----:B------:R-:W0:Y:S01]  /*0010*/  S2R R2, SR_TID.X ;  /* 0x0000000000027919 */ /* 0x000e220000002100 */
[----:B------:R-:W-:Y:S01]  /*0020*/  ELECT P0, URZ, PT ;  /* 0x00000000003f782f */ /* 0x000fe20003800000 */
[----:B------:R-:W-:Y:S01]  /*0030*/  BSSY B0, `(.L_x_0) ;  /* 0x000000f000007945 */ /* 0x000fe20003800000 */
[--C-:B0-----:R-:W-:Y:S02]  /*0040*/  SHF.R.U32.HI R0, RZ, 0x5, R2.reuse ;  /* 0x00000005ff007819 */ /* 0x101fe40000011602 */
[----:B------:R-:W-:-:S03]  /*0050*/  SHF.R.U32.HI R16, RZ, 0x7, R2 ;  /* 0x00000007ff107819 */ /* 0x000fc60000011602 */
[----:B------:R-:W0:Y:S04]  /*0060*/  SHFL.IDX PT, R4, R0, RZ, 0x1f ;  /* 0x00001fff00047589 */ /* 0x000e2800000e0000 */
[----:B------:R1:W2:Y:S01]  /*0070*/  SHFL.IDX PT, R12, R16, RZ, 0x1f ;  /* 0x00001fff100c7589 */ /* 0x0002a200000e0000 */
[----:B0-----:R-:W-:-:S13]  /*0080*/  ISETP.NE.OR P0, PT, R4, RZ, !P0 ;  /* 0x000000ff0400720c */ /* 0x001fda0004705670 */
[----:B-12---:R-:W-:Y:S05]  /*0090*/  @P0 BRA `(.L_x_1) ;  /* 0x0000000000200947 */ /* 0x006fea0003800000 */
[----:B------:R-:W-:Y:S02]  /*00a0*/  ULDC.64 UR4, c[0x0][0x198] ;  /* 0x0000660000047ab9 */ /* 0x000fe40000000a00 */
[----:B------:R-:W-:Y:S02]  /*00b0*/  UIADD3 UR6, UP0, UR4, 0xf0, URZ ;  /* 0x000000f004067890 */ /* 0x000fe4000ff1e03f */
[----:B------:R-:W-:Y:S02]  /*00c0*/  UIADD3 UR4, UP1, UR4, 0x1f0, URZ ;  /* 0x000001f004047890 */ /* 0x000fe4000ff3e03f */
[----:B------:R-:W-:Y:S02]  /*00d0*/  UIADD3.X UR7, URZ, UR5, URZ, UP0, !UPT ;  /* 0x000000053f077290 */ /* 0x000fe400087fe43f */
[----:B------:R-:W-:-:S07]  /*00e0*/  UIADD3.X UR5, URZ, UR5, URZ, UP1, !UPT ;  /* 0x000000053f057290 */ /* 0x000fce0008ffe43f */
[----:B------:R0:W-:Y:S02]  /*00f0*/  UTMACCTL.PF [UR6] ;  /* 0x00000000060079b9 */ /* 0x0001e40008040000 */
[----:B------:R0:W-:Y:S02]  /*0100*/  UTMACCTL.PF [UR4] ;  /* 0x00000000040079b9 */ /* 0x0001e40008040000 */
[----:B0-----:R-:W-:Y:S01]  /*0110*/  NOP ;  /* 0x0000000000007918 */ /* 0x001fe20000000000 */
.L_x_1:
[----:B------:R-:W-:Y:S05]  /*0120*/  BSYNC B0 ;  /* 0x0000000000007941 */ /* 0x000fea0003800000 */
.L_x_0:
[----:B------:R-:W0:Y:S02]  /*0130*/  SHFL.IDX PT, R3, R0, RZ, 0x1f ;  /* 0x00001fff00037589 */ /* 0x000e2400000e0000 */
[----:B0-----:R-:W-:-:S13]  /*0140*/  ISETP.NE.AND P0, PT, R3, RZ, PT ;  /* 0x000000ff0300720c */ /* 0x001fda0003f05270 */
[----:B------:R-:W-:Y:S05]  /*0150*/  @P0 BRA `(.L_x_2) ;  /* 0x0000000000580947 */ /* 0x000fea0003800000 */
[----:B------:R-:W0:Y:S01]  /*0160*/  S2UR UR8, SR_CgaCtaId ;  /* 0x00000000000879c3 */ /* 0x000e220000008800 */
[----:B------:R-:W-:Y:S01]  /*0170*/  UMOV UR4, 0x400 ;  /* 0x0000040000047882 */ /* 0x000fe20000000000 */
[----:B------:R-:W-:Y:S01]  /*0180*/  UMOV UR5, 0x1 ;  /* 0x0000000100057882 */ /* 0x000fe20000000000 */
[----:B------:R-:W-:Y:S01]  /*0190*/  UMOV UR6, 0x100 ;  /* 0x0000010000067882 */ /* 0x000fe20000000000 */
[----:B------:R-:W-:Y:S01]  /*01a0*/  ELECT P0, URZ, PT ;  /* 0x00000000003f782f */ /* 0x000fe20003800000 */
[----:B------:R-:W-:-:S04]  /*01b0*/  UIADD3 UR6, -UR6, 0x100000, URZ ;  /* 0x0010000006067890 */ /* 0x000fc8000fffe13f */
[----:B------:R-:W-:Y:S02]  /*01c0*/  USHF.L.U32 UR7, UR6, 0xb, URZ ;  /* 0x0000000b06077899 */ /* 0x000fe4000800063f */
[----:B------:R-:W-:Y:S02]  /*01d0*/  USHF.L.U32 UR6, UR6, 0x1, URZ ;  /* 0x0000000106067899 */ /* 0x000fe4000800063f */
[----:B0-----:R-:W-:Y:S02]  /*01e0*/  ULEA UR8, UR8, UR4, 0x18 ;  /* 0x0000000408087291 */ /* 0x001fe4000f8ec03f */
[----:B------:R-:W-:-:S04]  /*01f0*/  UIADD3 UR4, -UR5, 0x100000, URZ ;  /* 0x0010000005047890 */ /* 0x000fc8000fffe13f */
[----:B------:R-:W-:Y:S02]  /*0200*/  USHF.L.U32 UR5, UR4, 0xb, URZ ;  /* 0x0000000b04057899 */ /* 0x000fe4000800063f */
[----:B------:R-:W-:Y:S01]  /*0210*/  USHF.L.U32 UR4, UR4, 0x1, URZ ;  /* 0x0000000104047899 */ /* 0x000fe2000800063f */
[----:B------:R-:W0:Y:S11]  /*0220*/  FENCE.VIEW.ASYNC.S ;  /* 0x00000000000073c6 */ /* 0x000e360000000000 */
[----:B0-----:R0:W1:Y:S01]  /*0230*/  SYNCS.EXCH.64 URZ, [UR8], UR4 ;  /* 0x00000004083f75b2 */ /* 0x0010620008000100 */
[----:B------:R0:W2:Y:S01]  /*0240*/  SYNCS.EXCH.64 URZ, [UR8+0x20], UR6 ;  /* 0x00002006083f75b2 */ /* 0x0000a20008000100 */
[----:B------:R0:W3:Y:S01]  /*0250*/  SYNCS.EXCH.64 URZ, [UR8+0x8], UR4 ;  /* 0x00000804083f75b2 */ /* 0x0000e20008000100 */
[----:B------:R0:W4:Y:S01]  /*0260*/  SYNCS.EXCH.64 URZ, [UR8+0x28], UR6 ;  /* 0x00002806083f75b2 */ /* 0x0001220008000100 */
[----:B------:R0:W0:Y:S01]  /*0270*/  SYNCS.EXCH.64 URZ, [UR8+0x10], UR4 ;  /* 0x00001004083f75b2 */ /* 0x0000220008000100 */
[----:B------:R0:W0:Y:S01]  /*0280*/  SYNCS.EXCH.64 URZ, [UR8+0x30], UR6 ;  /* 0x00003006083f75b2 */ /* 0x0000220008000100 */
[----:B------:R0:W0:Y:S01]  /*0290*/  SYNCS.EXCH.64 URZ, [UR8+0x18], UR4 ;  /* 0x00001804083f75b2 */ /* 0x0000220008000100 */
[----:B------:R0:W0:Y:S01]  /*02a0*/  SYNCS.EXCH.64 URZ, [UR8+0x38], UR6 ;  /* 0x00003806083f75b2 */ /* 0x0000220008000100 */
[----:B------:R-:W-:Y:S01]  /*02b0*/  NOP ;  /* 0x0000000000007918 */ /* 0x000fe20000000000 */
.L_x_2:
[----:B------:R-:W5:Y:S01]  /*02c0*/  SHFL.IDX PT, R0, R0, RZ, 0x1f ;  /* 0x00001fff00007589 */ /* 0x000f6200000e0000 */
[----:B------:R-:W-:Y:S01]  /*02d0*/  ELECT P0, URZ, PT ;  /* 0x00000000003f782f */ /* 0x000fe20003800000 */
[----:B------:R-:W1:Y:S01]  /*02e0*/  LDC R3, c[0x0][0x65c] ;  /* 0x00019700ff037b82 */ /* 0x000e620000000800 */
[----:B0-----:R-:W-:Y:S01]  /*02f0*/  UMOV UR4, 0x20 ;  /* 0x0000002000047882 */ /* 0x001fe20000000000 */
[----:B------:R-:W0:Y:S01]  /*0300*/  S2R R5, SR_CTAID.Y ;  /* 0x0000000000057919 */ /* 0x000e220000002600 */
[----:B------:R-:W-:Y:S01]  /*0310*/  NOP ;  /* 0x0000000000007918 */ /* 0x000fe20000000000 */
[----:B------:R-:W-:Y:S01]  /*0320*/  ISETP.NE.AND P2, PT, R12, RZ, PT ;  /* 0x000000ff0c00720c */ /* 0x000fe20003f45270 */
[----:B------:R-:W-:Y:S01]  /*0330*/  NOP ;  /* 0x0000000000007918 */ /* 0x000fe20000000000 */
[----:B------:R-:W2:Y:S01]  /*0340*/  S2R R6, SR_CTAID.X ;  /* 0x0000000000067919 */ /* 0x000ea20000002500 */
[----:B-----5:R-:W-:Y:S02]  /*0350*/  ISETP.NE.OR P0, PT, R0, RZ, !P0 ;  /* 0x000000ff0000720c */ /* 0x020fe40004705670 */
[----:B-1----:R-:W-:-:S02]  /*0360*/  ISETP.NE.AND P3, PT, R3, 0x1, PT ;  /* 0x000000010300780c */ /* 0x002fc40003f65270 */
[----:B------:R-:W-:-:S04]  /*0370*/  SHF.R.S32.HI R3, RZ, 0x1f, R4 ;  /* 0x0000001fff037819 */ /* 0x000fc80000011404 */
[----:B------:R-:W-:-:S04]  /*0380*/  LEA.HI R3, R3, R4, RZ, 0x2 ;  /* 0x0000000403037211 */ /* 0x000fc800078f10ff */
[----:B------:R-:W-:Y:S01]  /*0390*/  LOP3.LUT R3, R3, 0xfffffffc, RZ, 0xc0, !PT ;  /* 0xfffffffc03037812 */ /* 0x000fe200078ec0ff */
[----:B------:R-:W-:Y:S01]  /*03a0*/  VOTEU.ALL UP0, P0 ;  /* 0x00000000003f7886 */ /* 0x000fe20000000000 */
[----:B------:R-:W-:Y:S01]  /*03b0*/  VOTEU.ALL UP1, P0 ;  /* 0x00000000003f7886 */ /* 0x000fe20000020000 */
[----:B------:R-:W2:Y:S01]  /*03c0*/  @P3 LDC R7, c[0x0][0x10] ;  /* 0x00000400ff073b82 */ /* 0x000ea20000000800 */
[----:B0-----:R-:W-:Y:S02]  /*03d0*/  @P3 IMAD.MOV.U32 R8, RZ, RZ, R5 ;  /* 0x000000ffff083224 */ /* 0x001fe400078e0005 */
[----:B------:R-:W-:Y:S01]  /*03e0*/  @!UP0 UMOV UR6, 0x400 ;  /* 0x0000040000068882 */ /* 0x000fe20000000000 */
[----:B------:R-:W-:-:S04]  /*03f0*/  @!UP0 UIADD3 UR4, -UR4, 0x100000, URZ ;  /* 0x0010000004048890 */ /* 0x000fc8000fffe13f */
[----:B------:R-:W-:Y:S02]  /*0400*/  @!UP0 USHF.L.U32 UR5, UR4, 0xb, URZ ;  /* 0x0000000b04058899 */ /* 0x000fe4000800063f */
[----:B------:R-:W-:Y:S01]  /*0410*/  @!UP0 USHF.L.U32 UR4, UR4, 0x1, URZ ;  /* 0x0000000104048899 */ /* 0x000fe2000800063f */
[----:B------:R-:W-:Y:S02]  /*0420*/  IMAD.IADD R4, R4, 0x1, -R3 ;  /* 0x0000000104047824 */ /* 0x000fe400078e0a03 */
[----:B------:R-:W-:Y:S01]  /*0430*/  @P3 IMAD.MOV.U32 R9, RZ, RZ, RZ ;  /* 0x000000ffff093224 */ /* 0x000fe200078e00ff */
[----:B------:R-:W0:Y:S01]  /*0440*/  @!UP0 S2UR UR7, SR_CgaCtaId ;  /* 0x00000000000789c3 */ /* 0x000e220000008800 */
[----:B------:R-:W-:Y:S01]  /*0450*/  @P3 IMAD.MOV.U32 R3, RZ, RZ, RZ ;  /* 0x000000ffff033224 */ /* 0x000fe200078e00ff */
[----:B------:R-:W-:-:S06]  /*0460*/  ISETP.NE.AND P1, PT, R4, 0x3, PT ;  /* 0x000000030400780c */ /* 0x000fcc0003f25270 */
[----:B------:R-:W1:Y:S01]  /*0470*/  @!P3 LDC R10, c[0x0][0xc] ;  /* 0x00000300ff0abb82 */ /* 0x000e620000000800 */
[----:B--2---:R-:W-:-:S04]  /*0480*/  @P3 IMAD.WIDE.U32 R8, R6, R7, R8 ;  /* 0x0000000706083225 */ /* 0x004fc800078e0008 */
[----:B------:R-:W-:Y:S02]  /*0490*/  IMAD.MOV.U32 R7, RZ, RZ, RZ ;  /* 0x000000ffff077224 */ /* 0x000fe400078e00ff */
[----:B------:R-:W-:Y:S01]  /*04a0*/  @P3 IMAD.IADD R9, R9, 0x1, R3 ;  /* 0x0000000109093824 */ /* 0x000fe200078e0203 */
[----:B------:R-:W-:Y:S01]  /*04b0*/  LOP3.LUT R3, R2, 0x7f, RZ, 0xc0, !PT ;  /* 0x0000007f02037812 */ /* 0x000fe200078ec0ff */
[----:B0-----:R-:W-:Y:S01]  /*04c0*/  @!UP0 ULEA UR8, UR7, UR6, 0x18 ;  /* 0x0000000607088291 */ /* 0x001fe2000f8ec03f */
[----:B------:R-:W-:Y:S02]  /*04d0*/  VOTEU.ALL UP0, P0 ;  /* 0x00000000003f7886 */ /* 0x000fe40000000000 */
[----:B------:R-:W-:Y:S01]  /*04e0*/  ULDC UR6, c[0x0][0xc] ;  /* 0x0000030000067ab9 */ /* 0x000fe20000000800 */
[----:B------:R-:W-:Y:S01]  /*04f0*/  ISETP.EQ.OR P0, PT, R4, RZ, !P1 ;  /* 0x000000ff0400720c */ /* 0x000fe20004f02670 */
[----:B------:R-:W-:-:S03]  /*0500*/  ULDC UR7, c[0x0][0x10] ;  /* 0x0000040000077ab9 */ /* 0x000fc60000000800 */
[C---:B------:R-:W-:Y:S01]  /*0510*/  ISETP.EQ.AND P0, PT, R12.reuse, RZ, P0 ;  /* 0x000000ff0c00720c */ /* 0x040fe20000702270 */
[----:B------:R-:W-:Y:S02]  /*0520*/  VIADD R12, R12, 0xffffffff ;  /* 0xffffffff0c0c7836 */ /* 0x000fe40000000000 */
[----:B-1----:R-:W-:Y:S01]  /*0530*/  @!P3 IMAD.WIDE.U32 R10, R10, R5, R6 ;  /* 0x000000050a0ab225 */ /* 0x002fe200078e0006 */
[----:B------:R-:W0:Y:S02]  /*0540*/  FENCE.VIEW.ASYNC.S ;  /* 0x00000000000073c6 */ /* 0x000e240000000000 */
[----:B0-----:R-:W3:Y:S01]  /*0550*/  @!UP0 SYNCS.EXCH.64 URZ, [UR8+0x50], UR4 ;  /* 0x00005004083f85b2 */ /* 0x001ee20008000100 */
[----:B------:R-:W-:Y:S02]  /*0560*/  SEL R0, RZ, 0x1, !P0 ;  /* 0x00000001ff007807 */ /* 0x000fe40004000000 */
[----:B------:R-:W-:Y:S01]  /*0570*/  ISETP.GE.U32.AND P1, PT, R12, 0x2, PT ;  /* 0x000000020c00780c */ /* 0x000fe20003f26070 */
[----:B------:R-:W-:-:S02]  /*0580*/  @!P3 IMAD.MOV.U32 R8, RZ, RZ, R10 ;  /* 0x000000ffff08b224 */ /* 0x000fc400078e000a */
[----:B------:R-:W-:Y:S01]  /*0590*/  @!P3 IMAD.MOV.U32 R9, RZ, RZ, R11 ;  /* 0x000000ffff09b224 */ /* 0x000fe200078e000b */
[----:B------:R-:W-:Y:S01]  /*05a0*/  SEL R0, R0, 0x2, P1 ;  /* 0x0000000200007807 */ /* 0x000fe20000800000 */
[----:B------:R0:W3:Y:S01]  /*05b0*/  @!UP1 SYNCS.EXCH.64 URZ, [UR8+0x58], UR4 ;  /* 0x00005804083f95b2 */ /* 0x0000e20008000100 */
[----:B------:R-:W-:Y:S01]  /*05c0*/  NOP ;  /* 0x0000000000007918 */ /* 0x000fe20000000000 */
[----:B0-----:R-:W-:-:S03]  /*05d0*/  UIMAD.WIDE.U32 UR4, UR6, UR7, URZ ;  /* 0x00000007060472a5 */ /* 0x001fc6000f8e003f */
[----:B------:R-:W-:Y:S02]  /*05e0*/  ULDC UR6, c[0x0][0x14] ;  /* 0x0000050000067ab9 */ /* 0x000fe40000000800 */
[----:B------:R-:W-:Y:S02]  /*05f0*/  UIMAD.WIDE.U32 UR30, UR4, UR6, URZ ;  /* 0x00000006041e72a5 */ /* 0x000fe4000f8e003f */
[----:B------:R-:W-:-:S04]  /*0600*/  UIMAD UR7, UR5, UR6, URZ ;  /* 0x00000006050772a4 */ /* 0x000fc8000f8e023f */
[----:B------:R-:W-:Y:S01]  /*0610*/  UIADD3 UR7, UR31, UR7, URZ ;  /* 0x000000071f077290 */ /* 0x000fe2000fffe03f */
[----:B---34-:R-:W-:Y:S06]  /*0620*/  BAR.SYNC.DEFER_BLOCKING 0x0 ;  /* 0x0000000000007b1d */ /* 0x018fec0000010000 */
[----:B------:R-:W-:Y:S05]  /*0630*/  @!P2 BRA `(.L_x_3) ;  /* 0x0000003000d8a947 */ /* 0x000fea0003800000 */
[----:B------:R-:W-:-:S13]  /*0640*/  ISETP.GT.U32.AND P0, PT, R12, 0x1, PT ;  /* 0x000000010c00780c */ /* 0x000fda0003f04070 */
[----:B------:R-:W-:Y:S05]  /*0650*/  @P0 EXIT ;  /* 0x000000000000094d */ /* 0x000fea0003800000 */
[----:B------:R-:W-:Y:S01]  /*0660*/  ULDC.64 UR4, c[0x0][0x650] ;  /* 0x0001940000047ab9 */ /* 0x000fe20000000a00 */
[----:B------:R-:W-:Y:S01]  /*0670*/  PRMT R10, RZ, 0x7610, R10 ;  /* 0x00007610ff0a7816 */ /* 0x000fe2000000000a */
[----:B------:R-:W-:Y:S01]  /*0680*/  IMAD.MOV.U32 R11, RZ, RZ, -0x1 ;  /* 0xffffffffff0b7424 */ /* 0x000fe200078e00ff */
[----:B------:R-:W-:Y:S01]  /*0690*/  ISETP.GE.U32.AND P0, PT, R8, UR4, PT ;  /* 0x0000000408007c0c */ /* 0x000fe2000bf06070 */
[----:B------:R-:W-:Y:S02]  /*06a0*/  IMAD.MOV.U32 R15, RZ, RZ, -0x1 ;  /* 0xffffffffff0f7424 */ /* 0x000fe400078e00ff */
[----:B------:R-:W-:Y:S01]  /*06b0*/  IMAD.MOV.U32 R27, RZ, RZ, -0x1 ;  /* 0xffffffffff1b7424 */ /* 0x000fe200078e00ff */
[----:B------:R-:W-:-:S13]  /*06c0*/  ISETP.GE.U32.AND.EX P0, PT, R9, UR5, PT, P0 ;  /* 0x0000000509007c0c */ /* 0x000fda000bf06100 */
[----:B------:R-:W-:Y:S05]  /*06d0*/  @P0 BRA `(.L_x_4) ;  /* 0x0000000400540947 */ /* 0x000fea0003800000 */
[----:B------:R-:W0:Y:S01]  /*06e0*/  LDC.64 R18, c[0x0][0x628] ;  /* 0x00018a00ff127b82 */ /* 0x000e220000000a00 */
[----:B------:R-:W-:Y:S02]  /*06f0*/  IMAD.MOV.U32 R10, RZ, RZ, R8 ;  /* 0x000000ffff0a7224 */ /* 0x000fe400078e0008 */
[----:B------:R-:W-:-:S05]  /*0700*/  IMAD.MOV.U32 R11, RZ, RZ, R9 ;  /* 0x000000ffff0b7224 */ /* 0x000fca00078e0009 */
[----:B------:R-:W1:Y:S08]  /*0710*/  LDC R4, c[0x0][0x630] ;  /* 0x00018c00ff047b82 */ /* 0x000e700000000800 */
[----:B------:R-:W2:Y:S01]  /*0720*/  LDC.64 R20, c[0x0][0x620] ;  /* 0x00018800ff147b82 */ /* 0x000ea20000000a00 */
[----:B0-----:R-:W-:-:S04]  /*0730*/  ISETP.NE.U32.AND P0, PT, R18, RZ, PT ;  /* 0x000000ff1200720c */ /* 0x001fc80003f05070 */
[----:B------:R-:W-:-:S13]  /*0740*/  ISETP.NE.AND.EX P0, PT, R19, RZ, PT, P0 ;  /* 0x000000ff1300720c */ /* 0x000fda0003f05300 */
[----:B-12---:R-:W-:Y:S05]  /*0750*/  @!P0 BRA `(.L_x_5) ;  /* 0x0000000000288947 */ /* 0x006fea0003800000 */
[----:B------:R-:W0:Y:S02]  /*0760*/  LDC R15, c[0x0][0x634] ;  /* 0x00018d00ff0f7b82 */ /* 0x000e240000000800 */
[----:B0-----:R-:W-:-:S05]  /*0770*/  IADD3 R15, P0, R8, R15, RZ ;  /* 0x0000000f080f7210 */ /* 0x001fca0007f1e0ff */
[----:B------:R-:W-:-:S04]  /*0780*/  IMAD.X R17, RZ, RZ, R9, P0 ;  /* 0x000000ffff117224 */ /* 0x000fc800000e0609 */
[----:B------:R-:W-:-:S04]  /*0790*/  IMAD.WIDE.U32 R10, R17, R18, RZ ;  /* 0x00000012110a7225 */ /* 0x000fc800078e00ff */
[----:B------:R-:W-:-:S04]  /*07a0*/  IMAD.WIDE.U32 R12, P0, R15, R19, R10 ;  /* 0x000000130f0c7225 */ /* 0x000fc8000780000a */
[----:B------:R-:W-:-:S04]  /*07b0*/  IMAD.WIDE.U32 R10, R15, R18, RZ ;  /* 0x000000120f0a7225 */ /* 0x000fc800078e00ff */
[----:B------:R-:W-:Y:S01]  /*07c0*/  IMAD.X R15, RZ, RZ, RZ, P0 ;  /* 0x000000ffff0f7224 */ /* 0x000fe200000e06ff */
[----:B------:R-:W-:Y:S01]  /*07d0*/  IADD3 RZ, P0, R11, R12, RZ ;  /* 0x0000000c0bff7210 */ /* 0x000fe20007f1e0ff */
[----:B------:R-:W-:-:S04]  /*07e0*/  IMAD.MOV.U32 R14, RZ, RZ, R13 ;  /* 0x000000ffff0e7224 */ /* 0x000fc800078e000d */
[----:B------:R-:W-:-:S08]  /*07f0*/  IMAD.WIDE.U32.X R10, R17, R19, R14, P0 ;  /* 0x00000013110a7225 */ /* 0x000fd000000e040e */
.L_x_5:
[-CC-:B------:R-:W-:Y:S01]  /*0800*/  SHF.R.U64 R27, R10, R4.reuse, R11.reuse ;  /* 0x000000040a1b7219 */ /* 0x180fe2000000120b */
[----:B------:R-:W0:Y:S01]  /*0810*/  LDC R14, c[0x0][0x618] ;  /* 0x00018600ff0e7b82 */ /* 0x000e220000000800 */
[----:B------:R-:W-:Y:S01]  /*0820*/  SHF.R.U32.HI R7, RZ, R4, R11 ;  /* 0x00000004ff077219 */ /* 0x000fe2000001160b */
[----:B------:R-:W-:Y:S01]  /*0830*/  ULDC UR4, c[0x0][0x150] ;  /* 0x0000540000047ab9 */ /* 0x000fe20000000800 */
[----:B------:R-:W-:Y:S02]  /*0840*/  IADD3 R13, P0, RZ, -R27, RZ ;  /* 0x8000001bff0d7210 */ /* 0x000fe40007f1e0ff */
[----:B------:R-:W-:-:S03]  /*0850*/  I2FP.F32.U32 R4, R6 ;  /* 0x0000000600047245 */ /* 0x000fc60000201000 */
[----:B------:R-:W1:Y:S01]  /*0860*/  LDC.64 R28, c[0x0][0x640] ;  /* 0x00019000ff1c7b82 */ /* 0x000e620000000a00 */
[----:B------:R-:W-:Y:S02]  /*0870*/  IMAD.X R15, RZ, RZ, ~R7, P0 ;  /* 0x000000ffff0f7224 */ /* 0x000fe400000e0e07 */
[----:B------:R-:W-:Y:S01]  /*0880*/  FMUL R4, R4, UR4 ;  /* 0x0000000404047c20 */ /* 0x000fe20008400000 */
[----:B------:R-:W-:Y:S01]  /*0890*/  IMAD.WIDE.U32 R10, R13, R20, R8 ;  /* 0x000000140d0a7225 */ /* 0x000fe200078e0008 */
[----:B------:R-:W-:-:S03]  /*08a0*/  ULDC UR4, c[0x0][0x154] ;  /* 0x0000550000047ab9 */ /* 0x000fc60000000800 */
[----:B------:R-:W-:Y:S01]  /*08b0*/  IMAD R12, R15, R20, RZ ;  /* 0x000000140f0c7224 */ /* 0x000fe200078e02ff */
[----:B------:R-:W2:Y:S01]  /*08c0*/  LDC R7, c[0x0][0x144] ;  /* 0x00005100ff077b82 */ /* 0x000ea20000000800 */
[----:B------:R-:W3:Y:S02]  /*08d0*/  F2I.U32.TRUNC.NTZ R4, R4 ;  /* 0x0000000400047305 */ /* 0x000ee4000020f000 */
[----:B------:R-:W-:-:S04]  /*08e0*/  IMAD R13, R13, R21, R12 ;  /* 0x000000150d0d7224 */ /* 0x000fc800078e020c */
[----:B------:R-:W-:Y:S01]  /*08f0*/  IMAD.IADD R11, R11, 0x1, R13 ;  /* 0x000000010b0b7824 */ /* 0x000fe200078e020d */
[----:B------:R-:W4:Y:S01]  /*0900*/  LDC R22, c[0x0][0x608] ;  /* 0x00018200ff167b82 */ /* 0x000f220000000800 */
[----:B------:R-:W-:-:S03]  /*0910*/  IMAD.MOV.U32 R13, RZ, RZ, -0x1 ;  /* 0xffffffffff0d7424 */ /* 0x000fc600078e00ff */
[-CC-:B0-----:R-:W-:Y:S02]  /*0920*/  SHF.R.U64 R20, R10, R14.reuse, R11.reuse ;  /* 0x0000000e0a147219 */ /* 0x181fe4000000120b */
[----:B------:R-:W-:Y:S02]  /*0930*/  I2FP.F32.U32 R10, R5 ;  /* 0x00000005000a7245 */ /* 0x000fe40000201000 */
[----:B------:R-:W0:Y:S01]  /*0940*/  LDC R26, c[0x0][0x658] ;  /* 0x00019600ff1a7b82 */ /* 0x000e220000000800 */
[----:B-1----:R-:W-:Y:S01]  /*0950*/  ISETP.NE.U32.AND P0, PT, R28, RZ, PT ;  /* 0x000000ff1c00720c */ /* 0x002fe20003f05070 */
[----:B---3--:R-:W-:Y:S02]  /*0960*/  IMAD.MOV R12, RZ, RZ, -R4 ;  /* 0x000000ffff0c7224 */ /* 0x008fe400078e0a04 */
[----:B------:R-:W-:Y:S01]  /*0970*/  FMUL R10, R10, UR4 ;  /* 0x000000040a0a7c20 */ /* 0x000fe20008400000 */
[----:B------:R-:W-:Y:S02]  /*0980*/  SHF.R.U32.HI R11, RZ, R14, R11 ;  /* 0x0000000eff0b7219 */ /* 0x000fe4000001160b */
[----:B------:R-:W-:Y:S01]  /*0990*/  ISETP.NE.AND.EX P0, PT, R29, RZ, PT, P0 ;  /* 0x000000ff1d00720c */ /* 0x000fe20003f05300 */
[----:B------:R1:W3:Y:S01]  /*09a0*/  F2I.U32.TRUNC.NTZ R17, R10 ;  /* 0x0000000a00117305 */ /* 0x0002e2000020f000 */
[----:B------:R-:W1:Y:S01]  /*09b0*/  LDC R18, c[0x0][0x148] ;  /* 0x00005200ff127b82 */ /* 0x000e620000000800 */
[----:B--2---:R-:W-:-:S07]  /*09c0*/  IMAD R4, R7, R12, R6 ;  /* 0x0000000c07047224 */ /* 0x004fce00078e0206 */
[----:B------:R-:W2:Y:S01]  /*09d0*/  LDC R24, c[0x0][0x600] ;  /* 0x00018000ff187b82 */ /* 0x000ea20000000800 */
[-CC-:B----4-:R-:W-:Y:S02]  /*09e0*/  SHF.R.U64 R30, R20, R22.reuse, R11.reuse ;  /* 0x00000016141e7219 */ /* 0x190fe4000000120b */
[----:B------:R-:W-:Y:S01]  /*09f0*/  SHF.R.U32.HI R7, RZ, R22, R11 ;  /* 0x00000016ff077219 */ /* 0x000fe2000001160b */
[----:B------:R-:W-:-:S04]  /*0a00*/  IMAD.MOV.U32 R11, RZ, RZ, 0x1 ;  /* 0x00000001ff0b7424 */ /* 0x000fc800078e00ff */
[----:B------:R-:W4:Y:S01]  /*0a10*/  LDC R21, c[0x0][0x648] ;  /* 0x00019200ff157b82 */ /* 0x000f220000000800 */
[-C--:B0-----:R-:W-:Y:S02]  /*0a20*/  SHF.L.U32 R6, R13, R26.reuse, RZ ;  /* 0x0000001a0d067219 */ /* 0x081fe400000006ff */
[--C-:B------:R-:W-:Y:S02]  /*0a30*/  SHF.R.U64 R22, R30, R26, R7.reuse ;  /* 0x0000001a1e167219 */ /* 0x100fe40000001207 */
[----:B------:R-:W-:Y:S02]  /*0a40*/  LOP3.LUT R15, RZ, R6, RZ, 0x33, !PT ;  /* 0x00000006ff0f7212 */ /* 0x000fe400078e33ff */
[-C--:B------:R-:W-:Y:S01]  /*0a50*/  SHF.R.U32.HI R7, RZ, R26.reuse, R7 ;  /* 0x0000001aff077219 */ /* 0x080fe20000011607 */
[----:B------:R-:W0:Y:S01]  /*0a60*/  LDC R23, c[0x0][0x638] ;  /* 0x00018e00ff177b82 */ /* 0x000e220000000800 */
[----:B------:R-:W-:Y:S01]  /*0a70*/  SHF.L.U32 R14, R11, R26, RZ ;  /* 0x0000001a0b0e7219 */ /* 0x000fe200000006ff */
[----:B------:R-:W-:-:S06]  /*0a80*/  IMAD.MOV.U32 R6, RZ, RZ, R22 ;  /* 0x000000ffff067224 */ /* 0x000fcc00078e0016 */
[----:B------:R-:W0:Y:S01]  /*0a90*/  LDC R25, c[0x0][0x610] ;  /* 0x00018400ff197b82 */ /* 0x000e220000000800 */
[----:B-1-3--:R-:W-:Y:S05]  /*0aa0*/  @!P0 BRA `(.L_x_6) ;  /* 0x0000000000288947 */ /* 0x00afea0003800000 */
[----:B------:R-:W1:Y:S02]  /*0ab0*/  LDC R13, c[0x0][0x64c] ;  /* 0x00019300ff0d7b82 */ /* 0x000e640000000800 */
[----:B-1----:R-:W-:-:S05]  /*0ac0*/  IADD3 R13, P0, R22, R13, RZ ;  /* 0x0000000d160d7210 */ /* 0x002fca0007f1e0ff */
        /* <DEDUP_REMOVED lines=8> */
.L_x_6:
[----:B----4-:R-:W-:Y:S01]  /*0b50*/  SHF.R.U64 R6, R6, R21, R7 ;  /* 0x0000001506067219 */ /* 0x010fe20000001207 */
[----:B--2---:R-:W-:Y:S01]  /*0b60*/  VIADD R7, R24, 0xffffffff ;  /* 0xffffffff18077836 */ /* 0x004fe20000000000 */
[----:B------:R-:W-:Y:S01]  /*0b70*/  LOP3.LUT R15, R30, R15, RZ, 0xc0, !PT ;  /* 0x0000000f1e0f7212 */ /* 0x000fe200078ec0ff */
[----:B------:R-:W-:Y:S02]  /*0b80*/  IMAD.MOV R17, RZ, RZ, -R17 ;  /* 0x000000ffff117224 */ /* 0x000fe400078e0a11 */
[----:B------:R-:W-:Y:S01]  /*0b90*/  IMAD.MOV R10, RZ, RZ, -R6 ;  /* 0x000000ffff0a7224 */ /* 0x000fe200078e0a06 */
[----:B------:R-:W-:Y:S01]  /*0ba0*/  LOP3.LUT R7, R20, R7, RZ, 0xc0, !PT ;  /* 0x0000000714077212 */ /* 0x000fe200078ec0ff */
[----:B------:R-:W-:Y:S02]  /*0bb0*/  @P3 IMAD R4, R18, R17, R5 ;  /* 0x0000001112043224 */ /* 0x000fe400078e0205 */
[----:B------:R-:W-:Y:S02]  /*0bc0*/  IMAD R15, R14, R6, R15 ;  /* 0x000000060e0f7224 */ /* 0x000fe400078e020f */
[----:B0-----:R-:W-:-:S02]  /*0bd0*/  IMAD R5, R10, R23, R22 ;  /* 0x000000170a057224 */ /* 0x001fc400078e0216 */
[----:B------:R-:W-:Y:S02]  /*0be0*/  IMAD R4, R15, R25, R4 ;  /* 0x000000190f047224 */ /* 0x000fe400078e0204 */
[----:B------:R-:W-:Y:S02]  /*0bf0*/  IMAD R5, R5, R24, R7 ;  /* 0x0000001805057224 */ /* 0x000fe400078e0207 */
[----:B------:R-:W-:-:S03]  /*0c00*/  IMAD.MOV.U32 R10, RZ, RZ, 0x1 ;  /* 0x00000001ff0a7424 */ /* 0x000fc600078e00ff */
[----:B------:R-:W-:Y:S02]  /*0c10*/  SEL R15, R5, R4, !P3 ;  /* 0x00000004050f7207 */ /* 0x000fe40005800000 */
[----:B------:R-:W-:-:S07]  /*0c20*/  SEL R11, R4, R5, !P3 ;  /* 0x00000005040b7207 */ /* 0x000fce0005800000 */
.L_x_4:
[----:B------:R-:W-:-:S08]  /*0c30*/  NOP ;  /* 0x0000000000007918 */ /* 0x000fd00000000000 */
[----:B------:R-:W0:Y:S02]  /*0c40*/  USETMAXREG.TRY_ALLOC.CTAPOOL UP0, 0xe8 ;  /* 0x000000e8000079c8 */ /* 0x000e240008000600 */
[----:B0-----:R-:W-:-:S13]  /*0c50*/  PLOP3.LUT P0, PT, PT, PT, UP0, 0x80, 0x0 ;  /* 0x000000000000781c */ /* 0x001fda0003f0f008 */
[----:B------:R-:W-:Y:S05]  /*0c60*/  @!P0 BRA `(.L_x_4) ;  /* 0xfffffffc00f08947 */ /* 0x000fea000383ffff */
[----:B------:R-:W-:Y:S01]  /*0c70*/  ULDC.64 UR4, c[0x0][0x598] ;  /* 0x0001660000047ab9 */ /* 0x000fe20000000a00 */
[----:B------:R-:W-:Y:S01]  /*0c80*/  ULDC.64 UR24, c[0x0][0x208] ;  /* 0x0000820000187ab9 */ /* 0x000fe20000000a00 */
[----:B------:R-:W-:-:S04]  /*0c90*/  ISETP.NE.U32.AND P0, PT, RZ, UR4, PT ;  /* 0x00000004ff007c0c */ /* 0x000fc8000bf05070 */
[----:B------:R-:W-:-:S13]  /*0ca0*/  ISETP.NE.AND.EX P0, PT, RZ, UR5, PT, P0 ;  /* 0x00000005ff007c0c */ /* 0x000fda000bf05300 */
[----:B------:R-:W-:Y:S05]  /*0cb0*/  @!P0 BRA `(.L_x_7) ;  /* 0x00000000001c8947 */ /* 0x000fea0003800000 */
[----:B------:R-:W0:Y:S02]  /*0cc0*/  LDC.64 R4, c[0x0][0x598] ;  /* 0x00016600ff047b82 */ /* 0x000e240000000a00 */
[----:B0-----:R-:W2:Y:S02]  /*0cd0*/  LDG.E.64 R4, desc[UR24][R4.64] ;  /* 0x0000001804047981 */ /* 0x001ea4000c1e1b00 */
[----:B--2---:R-:W-:-:S04]  /*0ce0*/  ISETP.NE.U32.AND P0, PT, R4, RZ, PT ;  /* 0x000000ff0400720c */ /* 0x004fc80003f05070 */
[----:B------:R-:W-:-:S13]  /*0cf0*/  ISETP.NE.AND.EX P0, PT, R5, RZ, PT, P0 ;  /* 0x000000ff0500720c */ /* 0x000fda0003f05300 */
[----:B------:R-:W-:Y:S05]  /*0d00*/  @!P0 BRA `(.L_x_7) ;  /* 0x0000000000088947 */ /* 0x000fea0003800000 */
[----:B------:R0:W5:Y:S01]  /*0d10*/  LD.E R6, desc[UR24][R4.64] ;  /* 0x0000001804067980 */ /* 0x000162000c101900 */
[----:B------:R-:W-:Y:S05]  /*0d20*/  BRA `(.L_x_8) ;  /* 0x0000000000207947 */ /* 0x000fea0003800000 */
.L_x_7:
[----:B------:R-:W-:Y:S02]  /*0d30*/  ULDC.64 UR4, c[0x0][0x588] ;  /* 0x0001620000047ab9 */ /* 0x000fe40000000a00 */
[----:B------:R-:W-:-:S04]  /*0d40*/  ISETP.NE.U32.AND P0, PT, RZ, UR4, PT ;  /* 0x00000004ff007c0c */ /* 0x000fc8000bf05070 */
[----:B------:R-:W-:-:S13]  /*0d50*/  ISETP.NE.AND.EX P0, PT, RZ, UR5, PT, P0 ;  /* 0x00000005ff007c0c */ /* 0x000fda000bf05300 */
[----:B------:R-:W-:Y:S05]  /*0d60*/  @!P0 BRA `(.L_x_9) ;  /* 0x00000000000c8947 */ /* 0x000fea0003800000 */
[----:B------:R-:W0:Y:S02]  /*0d70*/  LDC.64 R6, c[0x0][0x588] ;  /* 0x00016200ff067b82 */ /* 0x000e240000000a00 */
[----:B0-----:R1:W5:Y:S01]  /*0d80*/  LDG.E R6, desc[UR24][R6.64] ;  /* 0x0000001806067981 */ /* 0x001362000c1e1900 */
[----:B------:R-:W-:Y:S05]  /*0d90*/  BRA `(.L_x_8) ;  /* 0x0000000000047947 */ /* 0x000fea0003800000 */
.L_x_9:
[----:B------:R-:W2:Y:S02]  /*0da0*/  LDC R6, c[0x0][0x580] ;  /* 0x00016000ff067b82 */ /* 0x000ea40000000800 */
.L_x_8:
[----:B------:R-:W-:Y:S02]  /*0db0*/  ULDC.64 UR4, c[0x0][0x5a0] ;  /* 0x0001680000047ab9 */ /* 0x000fe40000000a00 */
[----:B------:R-:W-:-:S04]  /*0dc0*/  ISETP.NE.U32.AND P0, PT, RZ, UR4, PT ;  /* 0x00000004ff007c0c */ /* 0x000fc8000bf05070 */
[----:B------:R-:W-:-:S13]  /*0dd0*/  ISETP.NE.AND.EX P0, PT, RZ, UR5, PT, P0 ;  /* 0x00000005ff007c0c */ /* 0x000fda000bf05300 */
[----:B------:R-:W-:Y:S05]  /*0de0*/  @!P0 BRA `(.L_x_10) ;  /* 0x00000000001c8947 */ /* 0x000fea0003800000 */
[----:B0-----:R-:W0:Y:S02]  /*0df0*/  LDC.64 R4, c[0x0][0x5a0] ;  /* 0x00016800ff047b82 */ /* 0x001e240000000a00 */
[----:B0-----:R-:W3:Y:S02]  /*0e00*/  LDG.E.64 R4, desc[UR24][R4.64] ;  /* 0x0000001804047981 */ /* 0x001ee4000c1e1b00 */
[----:B---3--:R-:W-:-:S04]  /*0e10*/  ISETP.NE.U32.AND P0, PT, R4, RZ, PT ;  /* 0x000000ff0400720c */ /* 0x008fc80003f05070 */
[----:B------:R-:W-:-:S13]  /*0e20*/  ISETP.NE.AND.EX P0, PT, R5, RZ, PT, P0 ;  /* 0x000000ff0500720c */ /* 0x000fda0003f05300 */
[----:B------:R-:W-:Y:S05]  /*0e30*/  @!P0 BRA `(.L_x_10) ;  /* 0x0000000000088947 */ /* 0x000fea0003800000 */
[----:B-1----:R0:W5:Y:S01]  /*0e40*/  LD.E R7, desc[UR24][R4.64] ;  /* 0x0000001804077980 */ /* 0x002162000c101900 */
[----:B------:R-:W-:Y:S05]  /*0e50*/  BRA `(.L_x_11) ;  /* 0x0000000000207947 */ /* 0x000fea0003800000 */
.L_x_10:
[----:B------:R-:W-:Y:S02]  /*0e60*/  ULDC.64 UR4, c[0x0][0x590] ;  /* 0x0001640000047ab9 */ /* 0x000fe40000000a00 */
[----:B------:R-:W-:-:S04]  /*0e70*/  ISETP.NE.U32.AND P0, PT, RZ, UR4, PT ;  /* 0x00000004ff007c0c */ /* 0x000fc8000bf05070 */
[----:B------:R-:W-:-:S13]  /*0e80*/  ISETP.NE.AND.EX P0, PT, RZ, UR5, PT, P0 ;  /* 0x00000005ff007c0c */ /* 0x000fda000bf05300 */
[----:B------:R-:W-:Y:S05]  /*0e90*/  @!P0 BRA `(.L_x_12) ;  /* 0x00000000000c8947 */ /* 0x000fea0003800000 */
[----:B0-----:R-:W1:Y:S02]  /*0ea0*/  LDC.64 R4, c[0x0][0x590] ;  /* 0x00016400ff047b82 */ /* 0x001e640000000a00 */
[----:B-1----:R1:W5:Y:S01]  /*0eb0*/  LDG.E R7, desc[UR24][R4.64] ;  /* 0x0000001804077981 */ /* 0x002362000c1e1900 */
[----:B------:R-:W-:Y:S05]  /*0ec0*/  BRA `(.L_x_11) ;  /* 0x0000000000047947 */ /* 0x000fea0003800000 */
.L_x_12:
[----:B-1----:R-:W3:Y:S02]  /*0ed0*/  LDC R7, c[0x0][0x584] ;  /* 0x00016100ff077b82 */ /* 0x002ee40000000800 */
.L_x_11:
[----:B------:R-:W-:-:S13]  /*0ee0*/  LOP3.LUT P0, RZ, R10, 0xff, RZ, 0xc0, !PT ;  /* 0x000000ff0aff7812 */ /* 0x000fda000780c0ff */
[----:B------:R-:W-:Y:S05]  /*0ef0*/  @!P0 EXIT ;  /* 0x000000000000894d */ /* 0x000fea0003800000 */
[----:B------:R-:W-:Y:S01]  /*0f00*/  ULDC.64 UR8, c[0x0][0x288] ;  /* 0x0000a20000087ab9 */ /* 0x000fe20000000a00 */
[----:B01----:R-:W-:Y:S01]  /*0f10*/  SHF.R.U32.HI R4, RZ, 0x1, R3 ;  /* 0x00000001ff047819 */ /* 0x003fe20000011603 */
[----:B------:R-:W-:Y:S01]  /*0f20*/  UIADD3 UR4, UR9, 0xff, URZ ;  /* 0x000000ff09047890 */ /* 0x000fe2000fffe03f */
[----:B------:R-:W-:Y:S01]  /*0f30*/  SHF.R.U32.HI R3, RZ, 0x2, R2 ;  /* 0x00000002ff037819 */ /* 0x000fe20000011602 */
[----:B------:R-:W-:Y:S01]  /*0f40*/  IMAD.U32 R13, RZ, RZ, UR8 ;  /* 0x00000008ff0d7e24 */ /* 0x000fe2000f8e00ff */
[----:B------:R-:W-:Y:S01]  /*0f50*/  LOP3.LUT R16, R16, 0x1, RZ, 0xc0, !PT ;  /* 0x0000000110107812 */ /* 0x000fe200078ec0ff */
[----:B------:R-:W-:Y:S01]  /*0f60*/  USHF.R.S32.HI UR5, URZ, 0x1f, UR4 ;  /* 0x0000001f3f057899 */ /* 0x000fe20008011404 */
[----:B------:R-:W-:Y:S02]  /*0f70*/  LOP3.LUT R4, R4, 0x30, RZ, 0xc0, !PT ;  /* 0x0000003004047812 */ /* 0x000fe400078ec0ff */
[----:B------:R-:W-:Y:S01]  /*0f80*/  LOP3.LUT R3, R3, 0x7, RZ, 0xc0, !PT ;  /* 0x0000000703037812 */ /* 0x000fe200078ec0ff */
[----:B------:R-:W-:Y:S01]  /*0f90*/  ULEA.HI UR5, UR5, UR4, URZ, 0x8 ;  /* 0x0000000405057291 */ /* 0x000fe2000f8f403f */
[----:B------:R-:W-:Y:S01]  /*0fa0*/  LOP3.LUT R12, R2, 0x3, RZ, 0xc0, !PT ;  /* 0x00000003020c7812 */ /* 0x000fe200078ec0ff */
[----:B------:R-:W-:Y:S01]  /*0fb0*/  IMAD.SHL.U32 R10, R16, 0x40, RZ ;  /* 0x00000040100a7824 */ /* 0x000fe200078e00ff */
[-C--:B------:R-:W-:Y:S01]  /*0fc0*/  IADD3 R5, RZ, -R4.reuse, -R3 ;  /* 0x80000004ff057210 */ /* 0x080fe20007ffe803 */
[----:B------:R-:W-:Y:S01]  /*0fd0*/  USHF.R.S32.HI UR8, URZ, 0x8, UR5 ;  /* 0x000000083f087899 */ /* 0x000fe20008011405 */
[----:B------:R-:W-:Y:S01]  /*0fe0*/  LOP3.LUT R42, R0, 0x1, RZ, 0xfc, !PT ;  /* 0x00000001002a7812 */ /* 0x000fe200078efcff */
[----:B------:R-:W-:Y:S01]  /*0ff0*/  IMAD R12, R12, -0x2, R13 ;  /* 0xfffffffe0c0c7824 */ /* 0x000fe200078e020d */
[----:B------:R-:W-:Y:S01]  /*1000*/  LOP3.LUT R3, R10, 0x40, R3, 0xe2, !PT ;  /* 0x000000400a037812 */ /* 0x000fe200078ee203 */
[----:B------:R-:W-:Y:S01]  /*1010*/  UISETP.LT.AND UP0, UPT, UR8, 0x1, UPT ;  /* 0x000000010800788c */ /* 0x000fe2000bf01270 */
[----:B------:R-:W-:Y:S01]  /*1020*/  LOP3.LUT R13, R2, 0x80, RZ, 0xc0, !PT ;  /* 0x00000080020d7812 */ /* 0x000fe200078ec0ff */
[----:B------:R-:W-:Y:S01]  /*1030*/  IMAD R5, R16, -0x40, R5 ;  /* 0xffffffc010057824 */ /* 0x000fe200078e0205 */
[----:B------:R-:W-:Y:S01]  /*1040*/  LOP3.LUT R2, R3, R4, RZ, 0xfc, !PT ;  /* 0x0000000403027212 */ /* 0x000fe200078efcff */
[----:B------:R-:W-:Y:S01]  /*1050*/  USEL UR9, UR8, 0x1, UP0 ;  /* 0x0000000108097887 */ /* 0x000fe20008000000 */
[----:B------:R-:W-:Y:S01]  /*1060*/  SHF.R.U32.HI R13, RZ, 0x7, R13 ;  /* 0x00000007ff0d7819 */ /* 0x000fe2000001160d */
[----:B------:R-:W-:Y:S01]  /*1070*/  ULDC UR4, c[0x0][0x284] ;  /* 0x0000a10000047ab9 */ /* 0x000fe20000000800 */
[----:B------:R-:W-:Y:S01]  /*1080*/  IMAD.MOV.U32 R3, RZ, RZ, RZ ;  /* 0x000000ffff037224 */ /* 0x000fe200078e00ff */
[----:B------:R-:W-:Y:S01]  /*1090*/  UIADD3 UR9, UR8, -UR9, URZ ;  /* 0x8000000908097290 */ /* 0x000fe2000fffe03f */
[----:B------:R-:W-:Y:S01]  /*10a0*/  VIADD R14, R5, UR4 ;  /* 0x00000004050e7c36 */ /* 0x000fe20008000000 */
[----:B------:R-:W-:Y:S01]  /*10b0*/  UMOV UR4, URZ ;  /* 0x0000003f00047c82 */ /* 0x000fe20008000000 */
[----:B------:R-:W-:-:S09]  /*10c0*/  UMOV UR5, URZ ;  /* 0x0000003f00057c82 */ /* 0x000fd20008000000 */
.L_x_53:
[----:B------:R-:W0:Y:S01]  /*10d0*/  SHFL.IDX PT, R5, R13, RZ, 0x1f ;  /* 0x00001fff0d057589 */ /* 0x000e2200000e0000 */
[----:B------:R-:W1:Y:S01]  /*10e0*/  S2UR UR12, SR_CgaCtaId ;  /* 0x00000000000c79c3 */ /* 0x000e620000008800 */
[----:B------:R-:W-:Y:S01]  /*10f0*/  UMOV UR15, URZ ;  /* 0x0000003f000f7c82 */ /* 0x000fe20008000000 */
[----:B------:R-:W-:Y:S01]  /*1100*/  UMOV UR16, URZ ;  /* 0x0000003f00107c82 */ /* 0x000fe20008000000 */
[----:B------:R-:W-:Y:S01]  /*1110*/  UMOV UR14, UR5 ;  /* 0x00000005000e7c82 */ /* 0x000fe20008000000 */
[----:B------:R-:W-:Y:S01]  /*1120*/  IMAD.MOV.U32 R26, RZ, RZ, RZ ;  /* 0x000000ffff1a7224 */ /* 0x000fe200078e00ff */
[----:B------:R-:W-:Y:S02]  /*1130*/  CS2R R36, SRZ ;  /* 0x0000000000247805 */ /* 0x000fe4000001ff00 */
[----:B------:R-:W-:Y:S02]  /*1140*/  CS2R R38, SRZ ;  /* 0x0000000000267805 */ /* 0x000fe4000001ff00 */
[----:B------:R-:W-:Y:S01]  /*1150*/  CS2R R40, SRZ ;  /* 0x0000000000287805 */ /* 0x000fe2000001ff00 */
[----:B------:R-:W4:Y:S01]  /*1160*/  LDC R4, c[0x0][0x28c] ;  /* 0x0000a300ff047b82 */ /* 0x000f220000000800 */
[----:B------:R-:W-:Y:S01]  /*1170*/  IMAD.MOV.U32 R43, RZ, RZ, RZ ;  /* 0x000000ffff2b7224 */ /* 0x000fe200078e00ff */
[----:B------:R-:W-:Y:S01]  /*1180*/  CS2R R28, SRZ ;  /* 0x00000000001c7805 */ /* 0x000fe2000001ff00 */
[----:B--23--:R-:W-:Y:S01]  /*1190*/  IMAD.U32 R16, RZ, RZ, UR4 ;  /* 0x00000004ff107e24 */ /* 0x00cfe2000f8e00ff */
[----:B------:R-:W-:-:S02]  /*11a0*/  CS2R R30, SRZ ;  /* 0x00000000001e7805 */ /* 0x000fc4000001ff00 */
[----:B------:R-:W-:Y:S02]  /*11b0*/  CS2R R32, SRZ ;  /* 0x0000000000207805 */ /* 0x000fe4000001ff00 */
[----:B------:R-:W-:Y:S02]  /*11c0*/  CS2R R34, SRZ ;  /* 0x0000000000227805 */ /* 0x000fe4000001ff00 */
[----:B0-----:R-:W-:Y:S02]  /*11d0*/  R2UR UR6, R5 ;  /* 0x00000000050672ca */ /* 0x001fe400000e0000 */
[----:B----4-:R-:W-:-:S11]  /*11e0*/  ISETP.GE.AND P0, PT, R4, 0x1, PT ;  /* 0x000000010400780c */ /* 0x010fd60003f06270 */
[----:B------:R-:W-:-:S04]  /*11f0*/  ULEA.HI UR10, UR6, UR6, URZ, 0x1 ;  /* 0x00000006060a7291 */ /* 0x000fc8000f8f083f */
[----:B------:R-:W-:-:S03]  /*1200*/  ULOP3.LUT UR11, UR10, 0x7fffe, URZ, 0xc0, !UPT ;  /* 0x0007fffe0a0b7892 */ /* 0x000fc6000f8ec03f */
[----:B------:R-:W-:Y:S01]  /*1210*/  UMOV UR10, 0x400 ;  /* 0x00000400000a7882 */ /* 0x000fe20000000000 */
[----:B------:R-:W-:Y:S02]  /*1220*/  UIADD3 UR11, UR6, -UR11, URZ ;  /* 0x8000000b060b7290 */ /* 0x000fe4000fffe03f */
[----:B-1----:R-:W-:Y:S01]  /*1230*/  ULEA UR10, UR12, UR10, 0x18 ;  /* 0x0000000a0c0a7291 */ /* 0x002fe2000f8ec03f */
[----:B------:R-:W-:-:S03]  /*1240*/  UMOV UR6, URZ ;  /* 0x0000003f00067c82 */ /* 0x000fc60008000000 */
[----:B------:R-:W-:-:S04]  /*1250*/  ULEA UR11, UR11, UR10, 0xd ;  /* 0x0000000a0b0b7291 */ /* 0x000fc8000f8e683f */
[----:B------:R-:W-:-:S04]  /*1260*/  UIADD3 UR11, UR11, 0x100, URZ ;  /* 0x000001000b0b7890 */ /* 0x000fc8000fffe03f */
[----:B------:R-:W-:-:S04]  /*1270*/  USHF.R.U32.HI UR11, URZ, 0x4, UR11 ;  /* 0x000000043f0b7899 */ /* 0x000fc8000801160b */
[----:B------:R-:W-:-:S04]  /*1280*/  ULOP3.LUT UR11, UR11, 0x3fff, URZ, 0xc0, !UPT ;  /* 0x00003fff0b0b7892 */ /* 0x000fc8000f8ec03f */
[----:B------:R-:W-:Y:S01]  /*1290*/  ULOP3.LUT UR13, UR11, 0x10000, URZ, 0xfc, !UPT ;  /* 0x000100000b0d7892 */ /* 0x000fe2000f8efc3f */
[----:B-----5:R-:W-:Y:S11]  /*12a0*/  @!P0 BRA `(.L_x_13) ;  /* 0x0000000400dc8947 */ /* 0x020ff60003800000 */
[----:B------:R-:W-:-:S13]  /*12b0*/  ISETP.NE.AND P1, PT, R42, 0x3, PT ;  /* 0x000000032a00780c */ /* 0x000fda0003f25270 */
[----:B------:R-:W-:Y:S05]  /*12c0*/  @!P1 BRA `(.L_x_14) ;  /* 0x0000000000049947 */ /* 0x000fea0003800000 */
[----:B------:R-:W-:Y:S01]  /*12d0*/  BPT.TRAP 0x1 ;  /* 0x000000040000795c */ /* 0x000fe20000300000 */
.L_x_14:
[----:B------:R-:W-:Y:S01]  /*12e0*/  ULEA UR6, UR5, UR10, 0x3 ;  /* 0x0000000a05067291 */ /* 0x000fe2000f8e183f */
[----:B------:R-:W-:-:S05]  /*12f0*/  IMAD.U32 R4, RZ, RZ, UR4 ;  /* 0x00000004ff047e24 */ /* 0x000fca000f8e00ff */
[----:B------:R-:W-:-:S04]  /*1300*/  SHF.L.U32 R4, R4, 0x1f, RZ ;  /* 0x0000001f04047819 */ /* 0x000fc800000006ff */
[----:B------:R0:W1:Y:S01]  /*1310*/  SYNCS.PHASECHK.TRANS64.TRYWAIT P0, [UR6], R4 ;  /* 0x00000004ff0075a7 */ /* 0x0000620008000146 */
[----:B------:R-:W-:Y:S05]  /*1320*/  @!P1 BRA `(.L_x_15) ;  /* 0x0000000000049947 */ /* 0x000fea0003800000 */
[----:B------:R-:W-:Y:S01]  /*1330*/  BPT.TRAP 0x1 ;  /* 0x000000040000795c */ /* 0x000fe20000300000 */
.L_x_15:
[----:B-1----:R-:W-:Y:S05]  /*1340*/  @P0 BRA `(.L_x_16) ;  /* 0x0000000000080947 */ /* 0x002fea0003800000 */
[----:B------:R-:W1:Y:S02]  /*1350*/  SYNCS.PHASECHK.TRANS64.TRYWAIT P0, [UR6], R4 ;  /* 0x00000004ff0075a7 */ /* 0x000e640008000146 */
[----:B-1----:R-:W-:Y:S05]  /*1360*/  @!P0 BRA `(.L_x_17) ;  /* 0x0000003c00348947 */ /* 0x002fea0003800000 */
.L_x_16:
[----:B------:R-:W-:Y:S01]  /*1370*/  UIADD3 UR6, UR10, 0x30100, URZ ;  /* 0x000301000a067890 */ /* 0x000fe2000fffe03f */
[----:B------:R-:W-:Y:S01]  /*1380*/  WARPGROUP.ARRIVE ;  /* 0x00000000000079c5 */ /* 0x000fe20000000000 */
[----:B------:R-:W-:Y:S01]  /*1390*/  UIMAD UR12, UR5, 0xc00, UR13 ;  /* 0x00000c00050c78a4 */ /* 0x000fe2000f8e020d */
[----:B------:R-:W-:Y:S01]  /*13a0*/  IMAD.MOV.U32 R26, RZ, RZ, RZ ;  /* 0x000000ffff1a7224 */ /* 0x000fe200078e00ff */
[----:B------:R-:W-:Y:S01]  /*13b0*/  USHF.R.U32.HI UR6, URZ, 0x4, UR6 ;  /* 0x000000043f067899 */ /* 0x000fe20008011606 */
[----:B------:R-:W-:Y:S01]  /*13c0*/  CS2R R36, SRZ ;  /* 0x0000000000247805 */ /* 0x000fe2000001ff00 */
[----:B------:R-:W-:Y:S01]  /*13d0*/  UIADD3 UR11, UR12, 0x400, URZ ;  /* 0x000004000c0b7890 */ /* 0x000fe2000fffe03f */
[----:B------:R-:W-:Y:S01]  /*13e0*/  CS2R R38, SRZ ;  /* 0x0000000000267805 */ /* 0x000fe2000001ff00 */
[----:B------:R-:W-:Y:S01]  /*13f0*/  ULOP3.LUT UR6, UR6, 0x3fff, URZ, 0xc0, !UPT ;  /* 0x00003fff06067892 */ /* 0x000fe2000f8ec03f */
[----:B------:R-:W-:Y:S01]  /*1400*/  CS2R R40, SRZ ;  /* 0x0000000000287805 */ /* 0x000fe2000001ff00 */
[----:B------:R-:W-:Y:S01]  /*1410*/  UMOV UR16, UR12 ;  /* 0x0000000c00107c82 */ /* 0x000fe20008000000 */
[----:B------:R-:W-:Y:S01]  /*1420*/  UMOV UR17, 0x40000040 ;  /* 0x4000004000117882 */ /* 0x000fe20000000000 */
[----:B------:R-:W-:Y:S01]  /*1430*/  ULOP3.LUT UR6, UR6, 0x10000, URZ, 0xfc, !UPT ;  /* 0x0001000006067892 */ /* 0x000fe2000f8efc3f */
[----:B------:R-:W-:Y:S01]  /*1440*/  IMAD.MOV.U32 R43, RZ, RZ, RZ ;  /* 0x000000ffff2b7224 */ /* 0x000fe200078e00ff */
[----:B------:R-:W-:-:S02]  /*1450*/  UMOV UR19, 0x40000000 ;  /* 0x4000000000137882 */ /* 0x000fc40000000000 */
[----:B------:R-:W-:-:S07]  /*1460*/  ULEA UR6, UR5, UR6, 0x7 ;  /* 0x0000000605067291 */ /* 0x000fce000f8e383f */
[----:B------:R-:W-:Y:S02]  /*1470*/  UMOV UR18, UR6 ;  /* 0x0000000600127c82 */ /* 0x000fe40008000000 */
[----:B------:R-:W-:Y:S01]  /*1480*/  QGMMA.64x8x32.F32.E4M3.E4M3 R28, gdesc[UR16], RZ, !UPT ;  /* 0x00000000101c79f3 */ /* 0x000fe2000c7008ff */
[----:B------:R-:W-:Y:S01]  /*1490*/  UMOV UR16, UR11 ;  /* 0x0000000b00107c82 */ /* 0x000fe20008000000 */
[----:B------:R-:W-:Y:S01]  /*14a0*/  UMOV UR17, 0x40000040 ;  /* 0x4000004000117882 */ /* 0x000fe20000000000 */
[----:B------:R-:W-:Y:S01]  /*14b0*/  UIADD3 UR11, UR12, 0x402, URZ ;  /* 0x000004020c0b7890 */ /* 0x000fe2000fffe03f */
[----:B------:R-:W-:Y:S01]  /*14c0*/  QGMMA.64x8x32.F32.E4M3.E4M3 R32, gdesc[UR16], RZ, !UPT ;  /* 0x00000000102079f3 */ /* 0x000fe2000c7008ff */
[----:B------:R-:W-:Y:S02]  /*14d0*/  UIADD3 UR16, UR12, 0x2, URZ ;  /* 0x000000020c107890 */ /* 0x000fe4000fffe03f */
[----:B------:R-:W-:Y:S01]  /*14e0*/  UIADD3 UR18, UR6, 0x2, URZ ;  /* 0x0000000206127890 */ /* 0x000fe2000fffe03f */
[----:B------:R-:W-:Y:S01]  /*14f0*/  UMOV UR17, 0x40000040 ;  /* 0x4000004000117882 */ /* 0x000fe20000000000 */
[----:B------:R-:W-:-:S07]  /*1500*/  UMOV UR19, 0x40000000 ;  /* 0x4000000000137882 */ /* 0x000fce0000000000 */
[----:B------:R-:W-:Y:S01]  /*1510*/  QGMMA.64x8x32.F32.E4M3.E4M3 R28, gdesc[UR16], R28 ;  /* 0x00000000101c79f3 */ /* 0x000fe2000870081c */
[----:B------:R-:W-:Y:S01]  /*1520*/  UMOV UR16, UR11 ;  /* 0x0000000b00107c82 */ /* 0x000fe20008000000 */
[----:B------:R-:W-:Y:S01]  /*1530*/  UMOV UR17, 0x40000040 ;  /* 0x4000004000117882 */ /* 0x000fe20000000000 */
[----:B------:R-:W-:Y:S01]  /*1540*/  UIADD3 UR11, UR12, 0x404, URZ ;  /* 0x000004040c0b7890 */ /* 0x000fe2000fffe03f */
[----:B------:R-:W-:Y:S01]  /*1550*/  QGMMA.64x8x32.F32.E4M3.E4M3 R32, gdesc[UR16], R32 ;  /* 0x00000000102079f3 */ /* 0x000fe20008700820 */
        /* <DEDUP_REMOVED lines=42> */
[----:B------:R-:W-:Y:S02]  /*1800*/  UMOV UR17, 0x40000040 ;  /* 0x4000004000117882 */ /* 0x000fe40000000000 */
[----:B------:R-:W-:Y:S01]  /*1810*/  QGMMA.64x8x32.F32.E4M3.E4M3 R32, gdesc[UR16], R32 ;  /* 0x00000000102079f3 */ /* 0x000fe20008700820 */
[----:B------:R-:W-:Y:S02]  /*1820*/  UIADD3 UR18, UR6, 0x46, URZ ;  /* 0x0000004606127890 */ /* 0x000fe4000fffe03f */
[----:B------:R-:W-:Y:S01]  /*1830*/  UIADD3 UR16, UR12, 0x606, URZ ;  /* 0x000006060c107890 */ /* 0x000fe2000fffe03f */
[----:B------:R-:W-:Y:S01]  /*1840*/  ULDC UR6, c[0x0][0x50c] ;  /* 0x0001430000067ab9 */ /* 0x000fe20000000800 */
[----:B------:R-:W-:Y:S02]  /*1850*/  UIADD3 UR12, UR12, 0xa06, URZ ;  /* 0x00000a060c0c7890 */ /* 0x000fe4000fffe03f */
[----:B------:R-:W-:Y:S01]  /*1860*/  UISETP.NE.AND UP0, UPT, UR6, 0x8, UPT ;  /* 0x000000080600788c */ /* 0x000fe2000bf05270 */
[----:B------:R-:W-:Y:S01]  /*1870*/  UMOV UR17, 0x40000040 ;  /* 0x4000004000117882 */ /* 0x000fe20000000000 */
[----:B------:R-:W-:-:S02]  /*1880*/  UMOV UR19, 0x40000000 ;  /* 0x4000000000137882 */ /* 0x000fc40000000000 */
[----:B------:R-:W-:Y:S01]  /*1890*/  USEL UR15, URZ, 0x1, UP0 ;  /* 0x000000013f0f7887 */ /* 0x000fe20008000000 */
[----:B------:R-:W-:-:S05]  /*18a0*/  UMOV UR6, 0x8 ;  /* 0x0000000800067882 */ /* 0x000fca0000000000 */
[----:B------:R-:W-:Y:S01]  /*18b0*/  ISETP.NE.AND P0, PT, RZ, UR15, PT ;  /* 0x0000000fff007c0c */ /* 0x000fe2000bf05270 */
[----:B------:R-:W-:Y:S01]  /*18c0*/  QGMMA.64x8x32.F32.E4M3.E4M3 R28, gdesc[UR16], R28 ;  /* 0x00000000101c79f3 */ /* 0x000fe2000870081c */
[----:B------:R-:W-:Y:S01]  /*18d0*/  UMOV UR16, UR12 ;  /* 0x0000000c00107c82 */ /* 0x000fe20008000000 */
[----:B------:R-:W-:Y:S02]  /*18e0*/  UMOV UR17, 0x40000040 ;  /* 0x4000004000117882 */ /* 0x000fe40000000000 */
[----:B------:R-:W-:Y:S08]  /*18f0*/  QGMMA.64x8x32.F32.E4M3.E4M3 R32, gdesc[UR16], R32, gsb0 ;  /* 0x00000000102079f3 */ /* 0x000ff00008000820 */
[----:B------:R-:W-:Y:S05]  /*1900*/  @!P0 BRA `(.L_x_18) ;  /* 0x0000000000288947 */ /* 0x000fea0003800000 */
[----:B------:R-:W-:Y:S02]  /*1910*/  WARPGROUP.DEPBAR.LE gsb0, 0x0 ;  /* 0x00008000000079c5 */ /* 0x000fe40000010000 */
[----:B------:R-:W-:-:S01]  /*1920*/  FADD R43, RZ, R28 ;  /* 0x0000001cff2b7221 */ /* 0x000fc20000000000 */
[----:B------:R-:W-:Y:S01]  /*1930*/  FADD R40, RZ, R29 ;  /* 0x0000001dff287221 */ /* 0x000fe20000000000 */
[----:B------:R-:W-:-:S01]  /*1940*/  FADD R41, RZ, R30 ;  /* 0x0000001eff297221 */ /* 0x000fc20000000000 */
[----:B------:R-:W-:Y:S01]  /*1950*/  FADD R38, RZ, R31 ;  /* 0x0000001fff267221 */ /* 0x000fe20000000000 */
[----:B------:R-:W-:-:S01]  /*1960*/  FADD R39, RZ, R32 ;  /* 0x00000020ff277221 */ /* 0x000fc20000000000 */
[----:B------:R-:W-:Y:S01]  /*1970*/  FADD R36, RZ, R33 ;  /* 0x00000021ff247221 */ /* 0x000fe20000000000 */
[----:B------:R-:W-:-:S01]  /*1980*/  FADD R37, RZ, R34 ;  /* 0x00000022ff257221 */ /* 0x000fc20000000000 */
[----:B------:R-:W-:Y:S01]  /*1990*/  FADD R26, RZ, R35 ;  /* 0x00000023ff1a7221 */ /* 0x000fe20000000000 */
[----:B------:R-:W-:-:S06]  /*19a0*/  UMOV UR6, URZ ;  /* 0x0000003f00067c82 */ /* 0x000fcc0008000000 */
.L_x_18:
[----:B------:R-:W-:Y:S01]  /*19b0*/  UIADD3 UR14, UR5, 0x1, URZ ;  /* 0x00000001050e7890 */ /* 0x000fe2000fffe03f */
[----:B------:R-:W-:-:S03]  /*19c0*/  UMOV UR16, 0x1 ;  /* 0x0000000100107882 */ /* 0x000fc60000000000 */
[----:B------:R-:W-:-:S04]  /*19d0*/  UISETP.NE.AND UP0, UPT, UR14, 0x4, UPT ;  /* 0x000000040e00788c */ /* 0x000fc8000bf05270 */
[----:B------:R-:W-:Y:S02]  /*19e0*/  USEL UR11, URZ, 0x1, UP0 ;  /* 0x000000013f0b7887 */ /* 0x000fe40008000000 */
[----:B------:R-:W-:Y:S02]  /*19f0*/  USEL UR14, UR14, URZ, UP0 ;  /* 0x0000003f0e0e7287 */ /* 0x000fe40008000000 */
[----:B------:R-:W-:-:S06]  /*1a00*/  ULOP3.LUT UR11, UR4, UR11, URZ, 0x3c, !UPT ;  /* 0x0000000b040b7292 */ /* 0x000fcc000f8e3c3f */
[----:B------:R-:W-:-:S07]  /*1a10*/  IMAD.U32 R16, RZ, RZ, UR11 ;  /* 0x0000000bff107e24 */ /* 0x000fce000f8e00ff */
.L_x_13:
[----:B------:R-:W-:-:S06]  /*1a20*/  UISETP.GE.AND UP0, UPT, UR9, 0x1, UPT ;  /* 0x000000010900788c */ /* 0x000fcc000bf06270 */
[----:B------:R-:W-:-:S13]  /*1a30*/  PLOP3.LUT P0, PT, PT, PT, UP0, 0x80, 0x0 ;  /* 0x000000000000781c */ /* 0x000fda0003f0f008 */
[----:B------:R-:W-:Y:S05]  /*1a40*/  @!P0 BRA `(.L_x_19) ;  /* 0x0000000800288947 */ /* 0x000fea0003800000 */
[----:B01----:R-:W-:Y:S01]  /*1a50*/  IMAD.U32 R4, RZ, RZ, UR9 ;  /* 0x00000009ff047e24 */ /* 0x003fe2000f8e00ff */
[----:B------:R-:W-:Y:S01]  /*1a60*/  UMOV UR11, UR5 ;  /* 0x00000005000b7c82 */ /* 0x000fe20008000000 */
[----:B------:R-:W-:-:S05]  /*1a70*/  ULDC UR12, c[0x0][0x50c] ;  /* 0x00014300000c7ab9 */ /* 0x000fca0000000800 */
.L_x_27:
[----:B------:R-:W-:-:S13]  /*1a80*/  ISETP.NE.AND P1, PT, R42, 0x3, PT ;  /* 0x000000032a00780c */ /* 0x000fda0003f25270 */
[----:B01----:R-:W-:Y:S05]  /*1a90*/  @!P1 BRA `(.L_x_20) ;  /* 0x0000000000049947 */ /* 0x003fea0003800000 */
[----:B------:R-:W-:Y:S01]  /*1aa0*/  BPT.TRAP 0x1 ;  /* 0x000000040000795c */ /* 0x000fe20000300000 */
.L_x_20:
[----:B------:R-:W0:Y:S01]  /*1ab0*/  S2UR UR17, SR_CgaCtaId ;  /* 0x00000000001179c3 */ /* 0x000e220000008800 */
[----:B------:R-:W-:Y:S01]  /*1ac0*/  UMOV UR10, 0x400 ;  /* 0x00000400000a7882 */ /* 0x000fe20000000000 */
[----:B------:R-:W-:Y:S01]  /*1ad0*/  SHF.L.U32 R5, R16, 0x1f, RZ ;  /* 0x0000001f10057819 */ /* 0x000fe200000006ff */
[----:B0-----:R-:W-:-:S04]  /*1ae0*/  ULEA UR10, UR17, UR10, 0x18 ;  /* 0x0000000a110a7291 */ /* 0x001fc8000f8ec03f */
[----:B------:R-:W-:-:S09]  /*1af0*/  ULEA UR17, UR14, UR10, 0x3 ;  /* 0x0000000a0e117291 */ /* 0x000fd2000f8e183f */
[----:B------:R0:W1:Y:S01]  /*1b00*/  SYNCS.PHASECHK.TRANS64.TRYWAIT P0, [UR17], R5 ;  /* 0x00000005ff0075a7 */ /* 0x0000620008000151 */
[----:B------:R-:W-:Y:S05]  /*1b10*/  @!P1 BRA `(.L_x_21) ;  /* 0x0000000000049947 */ /* 0x000fea0003800000 */
[----:B------:R-:W-:Y:S01]  /*1b20*/  BPT.TRAP 0x1 ;  /* 0x000000040000795c */ /* 0x000fe20000300000 */
.L_x_21:
[----:B-1----:R-:W-:Y:S05]  /*1b30*/  @P0 BRA `(.L_x_22) ;  /* 0x0000000000080947 */ /* 0x002fea0003800000 */
[----:B------:R-:W1:Y:S02]  /*1b40*/  SYNCS.PHASECHK.TRANS64.TRYWAIT P0, [UR17], R5 ;  /* 0x00000005ff0075a7 */ /* 0x000e640008000151 */
[----:B-1----:R-:W-:Y:S05]  /*1b50*/  @!P0 BRA `(.L_x_23) ;  /* 0x0000003400508947 */ /* 0x002fea0003800000 */
.L_x_22:
[----:B------:R-:W-:Y:S01]  /*1b60*/  UIADD3 UR17, UR10, 0x30100, URZ ;  /* 0x000301000a117890 */ /* 0x000fe2000fffe03f */
[----:B------:R-:W-:Y:S01]  /*1b70*/  WARPGROUP.ARRIVE ;  /* 0x00000000000079c5 */ /* 0x000fe20000000000 */
[----:B------:R-:W-:Y:S02]  /*1b80*/  UISETP.NE.AND UP0, UPT, UR15, URZ, UPT ;  /* 0x0000003f0f00728c */ /* 0x000fe4000bf05270 */
[----:B------:R-:W-:Y:S02]  /*1b90*/  USHF.R.U32.HI UR17, URZ, 0x4, UR17 ;  /* 0x000000043f117899 */ /* 0x000fe40008011611 */
[----:B------:R-:W-:Y:S02]  /*1ba0*/  USEL UR16, UR16, URZ, !UP0 ;  /* 0x0000003f10107287 */ /* 0x000fe4000c000000 */
[----:B------:R-:W-:Y:S02]  /*1bb0*/  ULOP3.LUT UR17, UR17, 0x3fff, URZ, 0xc0, !UPT ;  /* 0x00003fff11117892 */ /* 0x000fe4000f8ec03f */
[----:B------:R-:W-:-:S02]  /*1bc0*/  UISETP.NE.U32.AND UP0, UPT, UR16, URZ, UPT ;  /* 0x0000003f1000728c */ /* 0x000fc4000bf05070 */
[----:B------:R-:W-:Y:S02]  /*1bd0*/  ULOP3.LUT UR16, UR17, 0x10000, URZ, 0xfc, !UPT ;  /* 0x0001000011107892 */ /* 0x000fe4000f8efc3f */
[----:B------:R-:W-:Y:S02]  /*1be0*/  UIMAD UR18, UR14, 0xc00, UR13 ;  /* 0x00000c000e1278a4 */ /* 0x000fe4000f8e020d */
[----:B------:R-:W-:Y:S02]  /*1bf0*/  ULEA UR16, UR14, UR16, 0x7 ;  /* 0x000000100e107291 */ /* 0x000fe4000f8e383f */
[----:B------:R-:W-:Y:S01]  /*1c00*/  UIADD3 UR15, UR18, 0x400, URZ ;  /* 0x00000400120f7890 */ /* 0x000fe2000fffe03f */
[----:B------:R-:W-:Y:S02]  /*1c10*/  UMOV UR21, 0x40000040 ;  /* 0x4000004000157882 */ /* 0x000fe40000000000 */
[----:B------:R-:W-:Y:S01]  /*1c20*/  UMOV UR20, UR18 ;  /* 0x0000001200147c82 */ /* 0x000fe20008000000 */
[----:B------:R-:W-:Y:S01]  /*1c30*/  UMOV UR23, 0x40000000 ;  /* 0x4000000000177882 */ /* 0x000fe20000000000 */
[----:B------:R-:W-:Y:S01]  /*1c40*/  UMOV UR22, UR16 ;  /* 0x0000001000167c82 */ /* 0x000fe20008000000 */
[----:B------:R-:W-:Y:S01]  /*1c50*/  UIADD3 UR19, UR18, 0x606, URZ ;  /* 0x0000060612137890 */ /* 0x000fe2000fffe03f */
[----:B------:R-:W-:Y:S01]  /*1c60*/  QGMMA.64x8x32.F32.E4M3.E4M3 R28, gdesc[UR20], R28, UP0 ;  /* 0x00000000141c79f3 */ /* 0x000fe2000bf0081c */
[----:B------:R-:W-:Y:S01]  /*1c70*/  UMOV UR20, UR15 ;  /* 0x0000000f00147c82 */ /* 0x000fe20008000000 */
[----:B------:R-:W-:Y:S01]  /*1c80*/  UMOV UR21, 0x40000040 ;  /* 0x4000004000157882 */ /* 0x000fe20000000000 */
[----:B------:R-:W-:Y:S01]  /*1c90*/  UIADD3 UR15, UR18, 0x402, URZ ;  /* 0x00000402120f7890 */ /* 0x000fe2000fffe03f */
[----:B------:R-:W-:Y:S01]  /*1ca0*/  QGMMA.64x8x32.F32.E4M3.E4M3 R32, gdesc[UR20], R32, UP0 ;  /* 0x00000000142079f3 */ /* 0x000fe2000bf00820 */
[----:B------:R-:W-:-:S02]  /*1cb0*/  UIADD3 UR20, UR18, 0x2, URZ ;  /* 0x0000000212147890 */ /* 0x000fc4000fffe03f */
[----:B------:R-:W-:Y:S01]  /*1cc0*/  UIADD3 UR22, UR16, 0x2, URZ ;  /* 0x0000000210167890 */ /* 0x000fe2000fffe03f */
[----:B------:R-:W-:Y:S01]  /*1cd0*/  UMOV UR21, 0x40000040 ;  /* 0x4000004000157882 */ /* 0x000fe20000000000 */
[----:B------:R-:W-:Y:S01]  /*1ce0*/  UMOV UR23, 0x40000000 ;  /* 0x4000000000177882 */ /* 0x000fe20000000000 */
[----:B------:R-:W-:Y:S01]  /*1cf0*/  UMOV UR17, 0x40000040 ;  /* 0x4000004000117882 */ /* 0x000fe20000000000 */
[----:B------:R-:W-:-:S04]  /*1d00*/  UIADD3 UR6, UR6, 0x8, URZ ;  /* 0x0000000806067890 */ /* 0x000fc8000fffe03f */
[----:B------:R-:W-:Y:S01]  /*1d10*/  UISETP.NE.AND UP0, UPT, UR6, UR12, UPT ;  /* 0x0000000c0600728c */ /* 0x000fe2000bf05270 */
        /* <DEDUP_REMOVED lines=50> */
[----:B------:R-:W-:Y:S01]  /*2040*/  UIADD3 UR20, UR18, 0xa06, URZ ;  /* 0x00000a0612147890 */ /* 0x000fe2000fffe03f */
[----:B------:R-:W-:Y:S01]  /*2050*/  UMOV UR16, UR19 ;  /* 0x0000001300107c82 */ /* 0x000fe20008000000 */
[----:B------:R-:W-:-:S03]  /*2060*/  UMOV UR19, 0x40000000 ;  /* 0x4000000000137882 */ /* 0x000fc60000000000 */
[----:B------:R-:W-:Y:S01]  /*2070*/  UMOV UR18, UR15 ;  /* 0x0000000f00127c82 */ /* 0x000fe20008000000 */
[----:B------:R-:W-:-:S06]  /*2080*/  USEL UR15, URZ, 0x1, UP0 ;  /* 0x000000013f0f7887 */ /* 0x000fcc0008000000 */
[----:B------:R-:W-:Y:S01]  /*2090*/  ISETP.NE.AND P0, PT, RZ, UR15, PT ;  /* 0x0000000fff007c0c */ /* 0x000fe2000bf05270 */
[----:B------:R-:W-:Y:S01]  /*20a0*/  QGMMA.64x8x32.F32.E4M3.E4M3 R28, gdesc[UR16], R28 ;  /* 0x00000000101c79f3 */ /* 0x000fe2000870081c */
[----:B------:R-:W-:Y:S01]  /*20b0*/  UMOV UR16, UR20 ;  /* 0x0000001400107c82 */ /* 0x000fe20008000000 */
[----:B------:R-:W-:Y:S02]  /*20c0*/  UMOV UR17, 0x40000040 ;  /* 0x4000004000117882 */ /* 0x000fe40000000000 */
[----:B------:R-:W-:Y:S03]  /*20d0*/  QGMMA.64x8x32.F32.E4M3.E4M3 R32, gdesc[UR16], R32, gsb0 ;  /* 0x00000000102079f3 */ /* 0x000fe60008000820 */
[----:B------:R-:W-:-:S05]  /*20e0*/  WARPGROUP.DEPBAR.LE gsb0, 0x1 ;  /* 0x00008000000079c5 */ /* 0x000fca0000010100 */
[----:B------:R-:W-:Y:S05]  /*20f0*/  @!P0 BRA `(.L_x_24) ;  /* 0x0000000000288947 */ /* 0x000fea0003800000 */
[----:B------:R-:W-:Y:S02]  /*2100*/  WARPGROUP.DEPBAR.LE gsb0, 0x0 ;  /* 0x00008000000079c5 */ /* 0x000fe40000010000 */
[----:B------:R-:W-:-:S01]  /*2110*/  FADD R43, R28, R43 ;  /* 0x0000002b1c2b7221 */ /* 0x000fc20000000000 */
[----:B------:R-:W-:Y:S01]  /*2120*/  FADD R40, R29, R40 ;  /* 0x000000281d287221 */ /* 0x000fe20000000000 */
[----:B------:R-:W-:-:S01]  /*2130*/  FADD R41, R30, R41 ;  /* 0x000000291e297221 */ /* 0x000fc20000000000 */
[----:B------:R-:W-:Y:S01]  /*2140*/  FADD R38, R31, R38 ;  /* 0x000000261f267221 */ /* 0x000fe20000000000 */
[----:B------:R-:W-:-:S01]  /*2150*/  FADD R39, R32, R39 ;  /* 0x0000002720277221 */ /* 0x000fc20000000000 */
[----:B------:R-:W-:Y:S01]  /*2160*/  FADD R36, R33, R36 ;  /* 0x0000002421247221 */ /* 0x000fe20000000000 */
[----:B------:R-:W-:-:S01]  /*2170*/  FADD R37, R34, R37 ;  /* 0x0000002522257221 */ /* 0x000fc20000000000 */
[----:B------:R-:W-:Y:S01]  /*2180*/  FADD R26, R26, R35 ;  /* 0x000000231a1a7221 */ /* 0x000fe20000000000 */
[----:B------:R-:W-:-:S06]  /*2190*/  UMOV UR6, URZ ;  /* 0x0000003f00067c82 */ /* 0x000fcc0008000000 */
.L_x_24:
[----:B------:R-:W-:Y:S05]  /*21a0*/  @!P1 BRA `(.L_x_25) ;  /* 0x0000000000049947 */ /* 0x000fea0003800000 */
[----:B------:R-:W-:Y:S01]  /*21b0*/  BPT.TRAP 0x1 ;  /* 0x000000040000795c */ /* 0x000fe20000300000 */
.L_x_25:
[----:B------:R-:W-:Y:S01]  /*21c0*/  ULEA UR16, UR11, UR10, 0x3 ;  /* 0x0000000a0b107291 */ /* 0x000fe2000f8e183f */
[----:B------:R-:W-:-:S03]  /*21d0*/  ISETP.GT.U32.AND P0, PT, R0, 0x1, PT ;  /* 0x000000010000780c */ /* 0x000fc60003f04070 */
[----:B------:R-:W-:-:S04]  /*21e0*/  UIADD3 UR16, UR16, 0x20, URZ ;  /* 0x0000002010107890 */ /* 0x000fc8000fffe03f */
[----:B------:R-:W-:-:S09]  /*21f0*/  UPRMT UR16, URZ, 0x654, UR16 ;  /* 0x000006543f107896 */ /* 0x000fd20008000010 */
[----:B------:R-:W-:Y:S01]  /*2200*/  SYNCS.ARRIVE.TRANS64.RED.A1T0 RZ, [UR16], RZ ;  /* 0x000000ffffff79a7 */ /* 0x000fe20008100410 */
[----:B------:R-:W-:Y:S05]  /*2210*/  @P0 BRA `(.L_x_26) ;  /* 0x0000000000040947 */ /* 0x000fea0003800000 */
[----:B------:R-:W-:Y:S01]  /*2220*/  BPT.TRAP 0x1 ;  /* 0x000000040000795c */ /* 0x000fe20000300000 */
.L_x_26:
[----:B------:R-:W-:Y:S01]  /*2230*/  UIADD3 UR14, UR14, 0x1, URZ ;  /* 0x000000010e0e7890 */ /* 0x000fe2000fffe03f */
[C---:B------:R-:W-:Y:S01]  /*2240*/  ISETP.GT.AND P0, PT, R4.reuse, 0x1, PT ;  /* 0x000000010400780c */ /* 0x040fe20003f04270 */
[----:B------:R-:W-:Y:S01]  /*2250*/  UIADD3 UR11, UR11, 0x1, URZ ;  /* 0x000000010b0b7890 */ /* 0x000fe2000fffe03f */
[----:B------:R-:W-:Y:S01]  /*2260*/  VIADD R4, R4, 0xffffffff ;  /* 0xffffffff04047836 */ /* 0x000fe20000000000 */
[----:B------:R-:W-:Y:S02]  /*2270*/  UISETP.NE.AND UP0, UPT, UR14, 0x4, UPT ;  /* 0x000000040e00788c */ /* 0x000fe4000bf05270 */
[----:B------:R-:W-:Y:S02]  /*2280*/  UISETP.NE.AND UP1, UPT, UR11, 0x4, UPT ;  /* 0x000000040b00788c */ /* 0x000fe4000bf25270 */
[----:B------:R-:W-:Y:S02]  /*2290*/  USEL UR16, URZ, 0x1, UP0 ;  /* 0x000000013f107887 */ /* 0x000fe40008000000 */
[----:B------:R-:W-:-:S02]  /*22a0*/  USEL UR14, UR14, URZ, UP0 ;  /* 0x0000003f0e0e7287 */ /* 0x000fc40008000000 */
[----:B------:R-:W-:Y:S02]  /*22b0*/  USEL UR11, UR11, URZ, UP1 ;  /* 0x0000003f0b0b7287 */ /* 0x000fe40008800000 */
[----:B------:R-:W-:Y:S01]  /*22c0*/  LOP3.LUT R16, R16, UR16, RZ, 0x3c, !PT ;  /* 0x0000001010107c12 */ /* 0x000fe2000f8e3cff */
[----:B------:R-:W-:Y:S01]  /*22d0*/  UMOV UR16, 0x1 ;  /* 0x0000000100107882 */ /* 0x000fe20000000000 */
[----:B------:R-:W-:Y:S08]  /*22e0*/  @P0 BRA `(.L_x_27) ;  /* 0xfffffff400e40947 */ /* 0x000ff0000383ffff */
.L_x_19:
[----:B------:R-:W-:Y:S01]  /*22f0*/  UISETP.NE.AND UP0, UPT, UR6, URZ, UPT ;  /* 0x0000003f0600728c */ /* 0x000fe2000bf05270 */
[----:B01----:R-:W0:Y:S03]  /*2300*/  LDC R4, c[0x0][0x28c] ;  /* 0x0000a300ff047b82 */ /* 0x003e260000000800 */
[----:B------:R-:W-:-:S06]  /*2310*/  USEL UR6, URZ, 0x1, !UP0 ;  /* 0x000000013f067887 */ /* 0x000fcc000c000000 */
[----:B------:R-:W-:Y:S02]  /*2320*/  ISETP.NE.AND P0, PT, RZ, UR6, PT ;  /* 0x00000006ff007c0c */ /* 0x000fe4000bf05270 */
[----:B0-----:R-:W-:-:S11]  /*2330*/  ISETP.GE.AND P1, PT, R4, 0x1, PT ;  /* 0x000000010400780c */ /* 0x001fd60003f26270 */
[----:B------:R-:W-:Y:S05]  /*2340*/  @!P0 BRA `(.L_x_28) ;  /* 0x0000000000248947 */ /* 0x000fea0003800000 */
[----:B------:R-:W-:Y:S02]  /*2350*/  WARPGROUP.DEPBAR.LE gsb0, 0x0 ;  /* 0x00008000000079c5 */ /* 0x000fe40000010000 */
[----:B------:R-:W-:Y:S01]  /*2360*/  FADD R43, R28, R43 ;  /* 0x0000002b1c2b7221 */ /* 0x000fe20000000000 */
[----:B------:R-:W-:Y:S01]  /*2370*/  FADD R40, R29, R40 ;  /* 0x000000281d287221 */ /* 0x000fe20000000000 */
[----:B------:R-:W-:Y:S01]  /*2380*/  FADD R41, R30, R41 ;  /* 0x000000291e297221 */ /* 0x000fe20000000000 */
[----:B------:R-:W-:Y:S01]  /*2390*/  FADD R38, R31, R38 ;  /* 0x000000261f267221 */ /* 0x000fe20000000000 */
[----:B------:R-:W-:Y:S01]  /*23a0*/  FADD R39, R32, R39 ;  /* 0x0000002720277221 */ /* 0x000fe20000000000 */
[----:B------:R-:W-:Y:S01]  /*23b0*/  FADD R36, R33, R36 ;  /* 0x0000002421247221 */ /* 0x000fe20000000000 */
[----:B------:R-:W-:Y:S01]  /*23c0*/  FADD R37, R34, R37 ;  /* 0x0000002522257221 */ /* 0x000fe20000000000 */
[----:B------:R-:W-:-:S07]  /*23d0*/  FADD R26, R26, R35 ;  /* 0x000000231a1a7221 */ /* 0x000fce0000000000 */
.L_x_28:
[----:B------:R-:W-:Y:S02]  /*23e0*/  WARPGROUP.DEPBAR.LE gsb0, 0x0 ;  /* 0x00008000000079c5 */ /* 0x000fe40000010000 */
[----:B------:R-:W-:Y:S05]  /*23f0*/  @!P1 BRA `(.L_x_29) ;  /* 0x0000000000309947 */ /* 0x000fea0003800000 */
[----:B------:R-:W-:-:S13]  /*2400*/  ISETP.NE.AND P0, PT, R42, 0x3, PT ;  /* 0x000000032a00780c */ /* 0x000fda0003f05270 */
[----:B------:R-:W-:Y:S05]  /*2410*/  @!P0 BRA `(.L_x_30) ;  /* 0x0000000000048947 */ /* 0x000fea0003800000 */
[----:B------:R-:W-:Y:S01]  /*2420*/  BPT.TRAP 0x1 ;  /* 0x000000040000795c */ /* 0x000fe20000300000 */
.L_x_30:
[----:B------:R-:W-:Y:S01]  /*2430*/  UIADD3 UR6, UR9, UR5, URZ ;  /* 0x0000000509067290 */ /* 0x000fe2000fffe03f */
[----:B------:R-:W-:-:S03]  /*2440*/  ISETP.GT.U32.AND P0, PT, R0, 0x1, PT ;  /* 0x000000010000780c */ /* 0x000fc60003f04070 */
[----:B------:R-:W-:-:S04]  /*2450*/  USHF.L.U32 UR6, UR6, 0x3, URZ ;  /* 0x0000000306067899 */ /* 0x000fc8000800063f */
[----:B------:R-:W-:-:S04]  /*2460*/  ULOP3.LUT UR6, UR6, 0x18, URZ, 0xc0, !UPT ;  /* 0x0000001806067892 */ /* 0x000fc8000f8ec03f */
[----:B------:R-:W-:-:S04]  /*2470*/  UIADD3 UR6, UR10, 0x20, UR6 ;  /* 0x000000200a067890 */ /* 0x000fc8000fffe006 */
[----:B------:R-:W-:-:S09]  /*2480*/  UPRMT UR6, URZ, 0x654, UR6 ;  /* 0x000006543f067896 */ /* 0x000fd20008000006 */
[----:B------:R-:W-:Y:S01]  /*2490*/  SYNCS.ARRIVE.TRANS64.RED.A1T0 RZ, [UR6], RZ ;  /* 0x000000ffffff79a7 */ /* 0x000fe20008100406 */
[----:B------:R-:W-:Y:S05]  /*24a0*/  @P0 BRA `(.L_x_29) ;  /* 0x0000000000040947 */ /* 0x000fea0003800000 */
[----:B------:R-:W-:Y:S01]  /*24b0*/  BPT.TRAP 0x1 ;  /* 0x000000040000795c */ /* 0x000fe20000300000 */
.L_x_29:
[----:B------:R-:W-:Y:S01]  /*24c0*/  IMAD.SHL.U32 R15, R15, 0x8, RZ ;  /* 0x000000080f0f7824 */ /* 0x000fe200078e00ff */
[----:B------:R-:W-:Y:S01]  /*24d0*/  ULDC UR6, c[0x0][0x288] ;  /* 0x0000a20000067ab9 */ /* 0x000fe20000000800 */
[----:B------:R-:W-:Y:S02]  /*24e0*/  IMAD R19, R11, 0xc0, RZ ;  /* 0x000000c00b137824 */ /* 0x000fe400078e02ff */
[----:B------:R-:W-:Y:S01]  /*24f0*/  IMAD.MOV.U32 R28, RZ, RZ, -0x1 ;  /* 0xffffffffff1c7424 */ /* 0x000fe200078e00ff */
[----:B------:R-:W-:Y:S01]  /*2500*/  ISETP.GE.AND P0, PT, R15, UR6, PT ;  /* 0x000000060f007c0c */ /* 0x000fe2000bf06270 */
[----:B------:R-:W-:-:S03]  /*2510*/  ULDC UR6, c[0x0][0x284] ;  /* 0x0000a10000067ab9 */ /* 0x000fc60000000800 */
[----:B------:R-:W-:-:S13]  /*2520*/  ISETP.GE.OR P0, PT, R19, UR6, P0 ;  /* 0x0000000613007c0c */ /* 0x000fda0008706670 */
[----:B------:R-:W-:Y:S05]  /*2530*/  @P0 BRA `(.L_x_31) ;  /* 0x0000000c00580947 */ /* 0x000fea0003800000 */
[----:B------:R-:W0:Y:S01]  /*2540*/  S2R R16, SR_TID.X ;  /* 0x0000000000107919 */ /* 0x000e220000002100 */
[----:B------:R-:W1:Y:S01]  /*2550*/  LDC.64 R30, c[0x0][0x5c8] ;  /* 0x00017200ff1e7b82 */ /* 0x000e620000000a00 */
[----:B------:R-:W-:Y:S01]  /*2560*/  SHF.R.S32.HI R32, RZ, 0x1f, R27 ;  /* 0x0000001fff207819 */ /* 0x000fe2000001141b */
[----:B------:R-:W-:Y:S01]  /*2570*/  ULDC.64 UR10, c[0x0][0x5d0] ;  /* 0x00017400000a7ab9 */ /* 0x000fe20000000a00 */
[----:B------:R-:W-:Y:S01]  /*2580*/  IMAD.WIDE R20, R11, 0xc0, R2 ;  /* 0x000000c00b147825 */ /* 0x000fe200078e0202 */
[----:B------:R-:W-:Y:S03]  /*2590*/  BSSY B0, `(.L_x_31) ;  /* 0x00000d0000007945 */ /* 0x000fe60003800000 */
[----:B------:R-:W-:Y:S02]  /*25a0*/  IMAD R4, R32, UR10, RZ ;  /* 0x0000000a20047c24 */ /* 0x000fe4000f8e02ff */
[----:B------:R-:W-:-:S02]  /*25b0*/  IMAD.IADD R29, R14, 0x1, -R19 ;  /* 0x000000010e1d7824 */ /* 0x000fc400078e0a13 */
[----:B------:R-:W-:Y:S02]  /*25c0*/  IMAD R23, R27, UR11, R4 ;  /* 0x0000000b1b177c24 */ /* 0x000fe4000f8e0204 */
[----:B-1----:R-:W-:Y:S01]  /*25d0*/  IMAD R10, R21, R30, RZ ;  /* 0x0000001e150a7224 */ /* 0x002fe200078e02ff */
[----:B------:R-:W-:Y:S01]  /*25e0*/  SHF.L.U64.HI R18, R30, 0x7, R31 ;  /* 0x000000071e127819 */ /* 0x000fe2000001021f */
[----:B0-----:R-:W-:-:S05]  /*25f0*/  IMAD.SHL.U32 R16, R16, 0x2, RZ ;  /* 0x0000000210107824 */ /* 0x001fca00078e00ff */
[----:B------:R-:W-:-:S04]  /*2600*/  LOP3.LUT R16, R15, 0x6, R16, 0xf8, !PT ;  /* 0x000000060f107812 */ /* 0x000fc800078ef810 */
[----:B------:R-:W-:-:S03]  /*2610*/  SHF.R.S32.HI R17, RZ, 0x1f, R16 ;  /* 0x0000001fff117819 */ /* 0x000fc60000011410 */
[----:B------:R-:W-:Y:S01]  /*2620*/  IMAD.WIDE.U32 R4, R27, UR10, R16 ;  /* 0x0000000a1b047c25 */ /* 0x000fe2000f8e0010 */
[----:B------:R-:W-:-:S03]  /*2630*/  ULDC.64 UR10, c[0x0][0x5c0] ;  /* 0x00017000000a7ab9 */ /* 0x000fc60000000a00 */
[----:B------:R-:W-:Y:S02]  /*2640*/  IMAD.IADD R5, R5, 0x1, R23 ;  /* 0x0000000105057824 */ /* 0x000fe400078e0217 */
[C---:B------:R-:W-:Y:S02]  /*2650*/  IMAD R23, R20.reuse, R31, R10 ;  /* 0x0000001f14177224 */ /* 0x040fe400078e020a */
[----:B------:R-:W-:-:S04]  /*2660*/  IMAD.WIDE.U32 R10, R20, R30, R4 ;  /* 0x0000001e140a7225 */ /* 0x000fc800078e0004 */
[----:B------:R-:W-:Y:S01]  /*2670*/  IMAD.IADD R11, R11, 0x1, R23 ;  /* 0x000000010b0b7824 */ /* 0x000fe200078e0217 */
[----:B------:R-:W-:Y:S01]  /*2680*/  IADD3 R22, P5, R10, UR10, RZ ;  /* 0x0000000a0a167c10 */ /* 0x000fe2000ffbe0ff */
[C---:B------:R-:W-:Y:S01]  /*2690*/  IMAD.SHL.U32 R5, R30.reuse, 0x80, RZ ;  /* 0x000000801e057824 */ /* 0x040fe200078e00ff */
[C---:B------:R-:W-:Y:S02]  /*26a0*/  LEA R24, P2, R30.reuse, R10, 0x3 ;  /* 0x0000000a1e187211 */ /* 0x040fe400078418ff */
[----:B------:R-:W-:Y:S02]  /*26b0*/  IADD3.X R23, R11, UR11, RZ, P5, !PT ;  /* 0x0000000b0b177c10 */ /* 0x000fe4000affe4ff */
[----:B---3-5:R-:W-:Y:S02]  /*26c0*/  FSETP.NEU.AND P5, PT, R7, RZ, PT ;  /* 0x000000ff0700720b */ /* 0x028fe40003fad000 */
[----:B------:R-:W-:Y:S01]  /*26d0*/  LEA.HI.X R25, R30, R11, R31, 0x3, P2 ;  /* 0x0000000b1e197211 */ /* 0x000fe200010f1c1f */
[----:B------:R-:W-:Y:S01]  /*26e0*/  IMAD.IADD R31, R12, 0x1, -R15 ;  /* 0x000000010c1f7824 */ /* 0x000fe200078e0a0f */
[----:B------:R-:W-:-:S02]  /*26f0*/  IADD3 R4, P2, P4, R24, UR10, R5 ;  /* 0x0000000a18047c10 */ /* 0x000fc4000fc5e005 */
[----:B------:R-:W-:Y:S02]  /*2700*/  IADD3 R10, P0, P1, R10, UR10, R5 ;  /* 0x0000000a0a0a7c10 */ /* 0x000fe4000f91e005 */
[----:B------:R-:W-:Y:S02]  /*2710*/  IADD3 R24, P6, R24, UR10, RZ ;  /* 0x0000000a18187c10 */ /* 0x000fe4000ffde0ff */
[--C-:B------:R-:W-:Y:S02]  /*2720*/  IADD3.X R5, R25, UR11, R18.reuse, P2, P4 ;  /* 0x0000000b19057c10 */ /* 0x100fe400097e8412 */
[----:B------:R-:W-:Y:S02]  /*2730*/  IADD3.X R11, R11, UR11, R18, P0, P1 ;  /* 0x0000000b0b0b7c10 */ /* 0x000fe400087e2412 */
[----:B------:R-:W-:Y:S01]  /*2740*/  IADD3.X R25, R25, UR11, RZ, P6, !PT ;  /* 0x0000000b19197c10 */ /* 0x000fe2000b7fe4ff */
[----:B------:R-:W-:Y:S06]  /*2750*/  @!P5 BRA `(.L_x_32) ;  /* 0x00000008003cd947 */ /* 0x000fec0003800000 */
[----:B------:R-:W-:Y:S01]  /*2760*/  ULDC.64 UR10, c[0x0][0x5b8] ;  /* 0x00016e00000a7ab9 */ /* 0x000fe20000000a00 */
[----:B------:R-:W-:Y:S01]  /*2770*/  ISETP.GE.AND P0, PT, R29, 0x1, PT ;  /* 0x000000011d00780c */ /* 0x000fe20003f06270 */
[----:B------:R-:W-:Y:S01]  /*2780*/  IMAD R30, R32, UR10, RZ ;  /* 0x0000000a201e7c24 */ /* 0x000fe2000f8e02ff */
[----:B------:R-:W-:Y:S01]  /*2790*/  ULDC.64 UR12, c[0x0][0x5a8] ;  /* 0x00016a00000c7ab9 */ /* 0x000fe20000000a00 */
[----:B------:R-:W-:Y:S01]  /*27a0*/  IMAD.WIDE.U32 R18, R27, UR10, R16 ;  /* 0x0000000a1b127c25 */ /* 0x000fe2000f8e0010 */
[----:B------:R-:W-:Y:S01]  /*27b0*/  ISETP.LT.OR P2, PT, R31, 0x1, !P0 ;  /* 0x000000011f00780c */ /* 0x000fe20004741670 */
[----:B------:R-:W-:Y:S02]  /*27c0*/  BSSY B1, `(.L_x_33) ;  /* 0x000000c000017945 */ /* 0x000fe40003800000 */
[----:B------:R-:W-:Y:S01]  /*27d0*/  IMAD R27, R27, UR11, R30 ;  /* 0x0000000b1b1b7c24 */ /* 0x000fe2000f8e021e */
[----:B------:R-:W-:Y:S02]  /*27e0*/  ULDC.64 UR10, c[0x0][0x5b0] ;  /* 0x00016c00000a7ab9 */ /* 0x000fe40000000a00 */
[----:B------:R-:W-:-:S02]  /*27f0*/  IMAD R15, R21, UR10, RZ ;  /* 0x0000000a150f7c24 */ /* 0x000fc4000f8e02ff */
[----:B------:R-:W-:Y:S02]  /*2800*/  IMAD.IADD R19, R19, 0x1, R27 ;  /* 0x0000000113137824 */ /* 0x000fe400078e021b */
[C---:B------:R-:W-:Y:S02]  /*2810*/  IMAD R15, R20.reuse, UR11, R15 ;  /* 0x0000000b140f7c24 */ /* 0x040fe4000f8e020f */
[----:B------:R-:W-:-:S03]  /*2820*/  IMAD.WIDE.U32 R16, R20, UR10, R18 ;  /* 0x0000000a14107c25 */ /* 0x000fc6000f8e0012 */
[----:B------:R-:W-:-:S04]  /*2830*/  IADD3 R16, P1, R16, UR12, RZ ;  /* 0x0000000c10107c10 */ /* 0x000fc8000ff3e0ff */
[--C-:B------:R-:W-:Y:S02]  /*2840*/  IADD3.X R17, R17, UR13, R15.reuse, P1, !PT ;  /* 0x0000000d11117c10 */ /* 0x100fe40008ffe40f */
[----:B------:R-:W-:Y:S01]  /*2850*/  PRMT R15, RZ, 0x7610, R15 ;  /* 0x00007610ff0f7816 */ /* 0x000fe2000000000f */
[----:B------:R-:W-:Y:S06]  /*2860*/  @P2 BRA `(.L_x_34) ;  /* 0x0000000000042947 */ /* 0x000fec0003800000 */
[----:B------:R0:W5:Y:S02]  /*2870*/  LDG.E.U8 R15, desc[UR24][R16.64] ;  /* 0x00000018100f7981 */ /* 0x000164000c1e1100 */
.L_x_34:
[----:B------:R-:W-:Y:S05]  /*2880*/  BSYNC B1 ;  /* 0x0000000000017941 */ /* 0x000fea0003800000 */
.L_x_33:
[----:B-----5:R-:W-:Y:S01]  /*2890*/  LOP3.LUT R15, R15, 0xff, RZ, 0xc0, !PT ;  /* 0x000000ff0f0f7812 */ /* 0x020fe200078ec0ff */
[----:B------:R-:W-:Y:S01]  /*28a0*/  BSSY B1, `(.L_x_35) ;  /* 0x000000b000017945 */ /* 0x000fe20003800000 */
[----:B------:R-:W-:Y:S02]  /*28b0*/  ISETP.LT.OR P0, PT, R31, 0x2, !P0 ;  /* 0x000000021f00780c */ /* 0x000fe40004701670 */
[----:B------:R-:W-:-:S05]  /*28c0*/  F2FP.F16.E4M3.UNPACK_B R15, R15 ;  /* 0x0000000fff0f723e */ /* 0x000fca00020006ff */
[----:B------:R-:W-:Y:S01]  /*28d0*/  HADD2.F32 R30, -RZ, R15.H0_H0 ;  /* 0x2000000fff1e7230 */ /* 0x000fe20000004100 */
[----:B------:R-:W-:-:S04]  /*28e0*/  PRMT R15, RZ, 0x7610, R15 ;  /* 0x00007610ff0f7816 */ /* 0x000fc8000000000f */
[----:B------:R-:W-:-:S04]  /*28f0*/  FMUL R30, R30, R7 ;  /* 0x000000071e1e7220 */ /* 0x000fc80000400000 */
[----:B--2---:R-:W-:-:S05]  /*2900*/  FFMA R30, R43, R6, R30 ;  /* 0x000000062b1e7223 */ /* 0x004fca000000001e */
[----:B------:R-:W-:-:S05]  /*2910*/  F2FP.SATFINITE.E4M3.F32.PACK_AB_MERGE_C R27, RZ, R30, RZ ;  /* 0x0000001eff1b723e */ /* 0x000fca00048070ff */
[----:B------:R1:W-:Y:S01]  /*2920*/  @!P2 STG.E.U8 desc[UR24][R22.64], R27 ;  /* 0x0000001b1600a986 */ /* 0x0003e2000c101118 */
[----:B------:R-:W-:Y:S05]  /*2930*/  @P0 BRA `(.L_x_36) ;  /* 0x0000000000040947 */ /* 0x000fea0003800000 */
[----:B------:R2:W5:Y:S02]  /*2940*/  LDG.E.U8 R15, desc[UR24][R16.64+0x1] ;  /* 0x00000118100f7981 */ /* 0x000564000c1e1100 */
.L_x_36:
[----:B------:R-:W-:Y:S05]  /*2950*/  BSYNC B1 ;  /* 0x0000000000017941 */ /* 0x000fea0003800000 */
.L_x_35:
[----:B-----5:R-:W-:Y:S01]  /*2960*/  LOP3.LUT R15, R15, 0xff, RZ, 0xc0, !PT ;  /* 0x000000ff0f0f7812 */ /* 0x020fe200078ec0ff */
[----:B------:R-:W-:Y:S01]  /*2970*/  BSSY B1, `(.L_x_37) ;  /* 0x0000013000017945 */ /* 0x000fe20003800000 */
[----:B-1----:R-:W-:Y:S02]  /*2980*/  IADD3 R27, P1, R20, 0x8, RZ ;  /* 0x00000008141b7810 */ /* 0x002fe40007f3e0ff */
[----:B------:R-:W-:-:S03]  /*2990*/  F2FP.F16.E4M3.UNPACK_B R15, R15 ;  /* 0x0000000fff0f723e */ /* 0x000fc600020006ff */
[----:B0-2---:R-:W-:Y:S01]  /*29a0*/  IMAD.X R17, RZ, RZ, R21, P1 ;  /* 0x000000ffff117224 */ /* 0x005fe200008e0615 */
[----:B------:R-:W-:Y:S01]  /*29b0*/  ISETP.GE.AND P1, PT, R29, 0x9, PT ;  /* 0x000000091d00780c */ /* 0x000fe20003f26270 */
[----:B------:R-:W-:Y:S02]  /*29c0*/  HADD2.F32 R16, -RZ, R15.H0_H0 ;  /* 0x2000000fff107230 */ /* 0x000fe40000004100 */
[----:B------:R-:W-:Y:S01]  /*29d0*/  IMAD R30, R17, UR10, RZ ;  /* 0x0000000a111e7c24 */ /* 0x000fe2000f8e02ff */
[----:B------:R-:W-:Y:S02]  /*29e0*/  ISETP.LT.OR P4, PT, R31, 0x1, !P1 ;  /* 0x000000011f00780c */ /* 0x000fe40004f81670 */
[----:B------:R-:W-:Y:S01]  /*29f0*/  FMUL R15, R16, R7 ;  /* 0x00000007100f7220 */ /* 0x000fe20000400000 */
[----:B------:R-:W-:-:S04]  /*2a00*/  IMAD.WIDE.U32 R16, R27, UR10, R18 ;  /* 0x0000000a1b107c25 */ /* 0x000fc8000f8e0012 */
[----:B------:R-:W-:Y:S01]  /*2a10*/  FFMA R15, R40, R6, R15 ;  /* 0x00000006280f7223 */ /* 0x000fe2000000000f */
[----:B------:R-:W-:Y:S01]  /*2a20*/  IMAD R27, R27, UR11, R30 ;  /* 0x0000000b1b1b7c24 */ /* 0x000fe2000f8e021e */
[----:B------:R-:W-:-:S03]  /*2a30*/  IADD3 R16, P2, R16, UR12, RZ ;  /* 0x0000000c10107c10 */ /* 0x000fc6000ff5e0ff */
[----:B------:R-:W-:Y:S02]  /*2a40*/  F2FP.SATFINITE.E4M3.F32.PACK_AB_MERGE_C R33, RZ, R15, RZ ;  /* 0x0000000fff21723e */ /* 0x000fe400048070ff */
[----:B------:R-:W-:Y:S02]  /*2a50*/  IADD3.X R17, R17, UR13, R27, P2, !PT ;  /* 0x0000000d11117c10 */ /* 0x000fe400097fe41b */
[----:B------:R-:W-:Y:S01]  /*2a60*/  PRMT R15, RZ, 0x7610, R15 ;  /* 0x00007610ff0f7816 */ /* 0x000fe2000000000f */
[----:B------:R0:W-:Y:S01]  /*2a70*/  @!P0 STG.E.U8 desc[UR24][R22.64+0x1], R33 ;  /* 0x0000012116008986 */ /* 0x0001e2000c101118 */
[----:B------:R-:W-:Y:S05]  /*2a80*/  @P4 BRA `(.L_x_38) ;  /* 0x0000000000044947 */ /* 0x000fea0003800000 */
[----:B------:R1:W5:Y:S02]  /*2a90*/  LDG.E.U8 R15, desc[UR24][R16.64] ;  /* 0x00000018100f7981 */ /* 0x000364000c1e1100 */
.L_x_38:
[----:B------:R-:W-:Y:S05]  /*2aa0*/  BSYNC B1 ;  /* 0x0000000000017941 */ /* 0x000fea0003800000 */
.L_x_37:
[----:B-----5:R-:W-:Y:S01]  /*2ab0*/  LOP3.LUT R15, R15, 0xff, RZ, 0xc0, !PT ;  /* 0x000000ff0f0f7812 */ /* 0x020fe200078ec0ff */
[----:B------:R-:W-:Y:S01]  /*2ac0*/  BSSY B1, `(.L_x_39) ;  /* 0x000000b000017945 */ /* 0x000fe20003800000 */
[----:B------:R-:W-:Y:S02]  /*2ad0*/  ISETP.LT.OR P1, PT, R31, 0x2, !P1 ;  /* 0x000000021f00780c */ /* 0x000fe40004f21670 */
[----:B------:R-:W-:-:S05]  /*2ae0*/  F2FP.F16.E4M3.UNPACK_B R15, R15 ;  /* 0x0000000fff0f723e */ /* 0x000fca00020006ff */
[----:B0-----:R-:W-:Y:S01]  /*2af0*/  HADD2.F32 R22, -RZ, R15.H0_H0 ;  /* 0x2000000fff167230 */ /* 0x001fe20000004100 */
[----:B------:R-:W-:-:S04]  /*2b00*/  PRMT R15, RZ, 0x7610, R15 ;  /* 0x00007610ff0f7816 */ /* 0x000fc8000000000f */
[----:B------:R-:W-:-:S04]  /*2b10*/  FMUL R22, R22, R7 ;  /* 0x0000000716167220 */ /* 0x000fc80000400000 */
[----:B------:R-:W-:-:S05]  /*2b20*/  FFMA R22, R41, R6, R22 ;  /* 0x0000000629167223 */ /* 0x000fca0000000016 */
[----:B------:R-:W-:-:S05]  /*2b30*/  F2FP.SATFINITE.E4M3.F32.PACK_AB_MERGE_C R23, RZ, R22, RZ ;  /* 0x00000016ff17723e */ /* 0x000fca00048070ff */
[----:B------:R0:W-:Y:S01]  /*2b40*/  @!P4 STG.E.U8 desc[UR24][R24.64], R23 ;  /* 0x000000171800c986 */ /* 0x0001e2000c101118 */
[----:B------:R-:W-:Y:S05]  /*2b50*/  @P1 BRA `(.L_x_40) ;  /* 0x0000000000041947 */ /* 0x000fea0003800000 */
[----:B------:R2:W5:Y:S02]  /*2b60*/  LDG.E.U8 R15, desc[UR24][R16.64+0x1] ;  /* 0x00000118100f7981 */ /* 0x000564000c1e1100 */
.L_x_40:
[----:B------:R-:W-:Y:S05]  /*2b70*/  BSYNC B1 ;  /* 0x0000000000017941 */ /* 0x000fea0003800000 */
.L_x_39:
[----:B-----5:R-:W-:Y:S01]  /*2b80*/  LOP3.LUT R15, R15, 0xff, RZ, 0xc0, !PT ;  /* 0x000000ff0f0f7812 */ /* 0x020fe200078ec0ff */
[----:B------:R-:W-:Y:S01]  /*2b90*/  BSSY B1, `(.L_x_41) ;  /* 0x0000013000017945 */ /* 0x000fe20003800000 */
[----:B0-----:R-:W-:Y:S02]  /*2ba0*/  IADD3 R23, P0, R20, 0x80, RZ ;  /* 0x0000008014177810 */ /* 0x001fe40007f1e0ff */
[----:B------:R-:W-:-:S03]  /*2bb0*/  F2FP.F16.E4M3.UNPACK_B R15, R15 ;  /* 0x0000000fff0f723e */ /* 0x000fc600020006ff */
[----:B-12---:R-:W-:Y:S01]  /*2bc0*/  IMAD.X R17, RZ, RZ, R21, P0 ;  /* 0x000000ffff117224 */ /* 0x006fe200000e0615 */
        /* <DEDUP_REMOVED lines=15> */
.L_x_42:
[----:B------:R-:W-:Y:S05]  /*2cc0*/  BSYNC B1 ;  /* 0x0000000000017941 */ /* 0x000fea0003800000 */
.L_x_41:
[----:B-----5:R-:W-:Y:S01]  /*2cd0*/  LOP3.LUT R15, R15, 0xff, RZ, 0xc0, !PT ;  /* 0x000000ff0f0f7812 */ /* 0x020fe200078ec0ff */
[----:B------:R-:W-:Y:S01]  /*2ce0*/  BSSY B1, `(.L_x_43) ;  /* 0x000000b000017945 */ /* 0x000fe20003800000 */
[----:B------:R-:W-:Y:S02]  /*2cf0*/  ISETP.LT.OR P0, PT, R31, 0x2, !P0 ;  /* 0x000000021f00780c */ /* 0x000fe40004701670 */
[----:B------:R-:W-:-:S05]  /*2d00*/  F2FP.F16.E4M3.UNPACK_B R15, R15 ;  /* 0x0000000fff0f723e */ /* 0x000fca00020006ff */
[----:B------:R-:W-:Y:S01]  /*2d10*/  HADD2.F32 R22, -RZ, R15.H0_H0 ;  /* 0x2000000fff167230 */ /* 0x000fe20000004100 */
[----:B------:R-:W-:-:S04]  /*2d20*/  PRMT R15, RZ, 0x7610, R15 ;  /* 0x00007610ff0f7816 */ /* 0x000fc8000000000f */
[----:B------:R-:W-:-:S04]  /*2d30*/  FMUL R22, R22, R7 ;  /* 0x0000000716167220 */ /* 0x000fc80000400000 */
[----:B------:R-:W-:-:S05]  /*2d40*/  FFMA R22, R39, R6, R22 ;  /* 0x0000000627167223 */ /* 0x000fca0000000016 */
[----:B------:R-:W-:-:S05]  /*2d50*/  F2FP.SATFINITE.E4M3.F32.PACK_AB_MERGE_C R23, RZ, R22, RZ ;  /* 0x00000016ff17723e */ /* 0x000fca00048070ff */
[----:B------:R2:W-:Y:S01]  /*2d60*/  @!P4 STG.E.U8 desc[UR24][R10.64], R23 ;  /* 0x000000170a00c986 */ /* 0x0005e2000c101118 */
[----:B------:R-:W-:Y:S05]  /*2d70*/  @P0 BRA `(.L_x_44) ;  /* 0x0000000000040947 */ /* 0x000fea0003800000 */
[----:B------:R3:W5:Y:S02]  /*2d80*/  LDG.E.U8 R15, desc[UR24][R16.64+0x1] ;  /* 0x00000118100f7981 */ /* 0x000764000c1e1100 */
.L_x_44:
[----:B------:R-:W-:Y:S05]  /*2d90*/  BSYNC B1 ;  /* 0x0000000000017941 */ /* 0x000fea0003800000 */
.L_x_43:
[----:B-----5:R-:W-:Y:S01]  /*2da0*/  LOP3.LUT R15, R15, 0xff, RZ, 0xc0, !PT ;  /* 0x000000ff0f0f7812 */ /* 0x020fe200078ec0ff */
[----:B------:R-:W-:Y:S01]  /*2db0*/  BSSY B1, `(.L_x_45) ;  /* 0x0000013000017945 */ /* 0x000fe20003800000 */
[----:B-1-3--:R-:W-:Y:S02]  /*2dc0*/  IADD3 R17, P1, R20, 0x88, RZ ;  /* 0x0000008814117810 */ /* 0x00afe40007f3e0ff */
[----:B------:R-:W-:-:S03]  /*2dd0*/  F2FP.F16.E4M3.UNPACK_B R15, R15 ;  /* 0x0000000fff0f723e */ /* 0x000fc600020006ff */
[----:B------:R-:W-:Y:S01]  /*2de0*/  IMAD.X R20, RZ, RZ, R21, P1 ;  /* 0x000000ffff147224 */ /* 0x000fe200008e0615 */
[----:B------:R-:W-:Y:S01]  /*2df0*/  ISETP.GE.AND P1, PT, R29, 0x89, PT ;  /* 0x000000891d00780c */ /* 0x000fe20003f26270 */
[----:B------:R-:W-:Y:S02]  /*2e00*/  HADD2.F32 R16, -RZ, R15.H0_H0 ;  /* 0x2000000fff107230 */ /* 0x000fe40000004100 */
[----:B------:R-:W-:Y:S01]  /*2e10*/  IMAD R20, R20, UR10, RZ ;  /* 0x0000000a14147c24 */ /* 0x000fe2000f8e02ff */
[----:B------:R-:W-:Y:S01]  /*2e20*/  ISETP.LT.OR P4, PT, R31, 0x1, !P1 ;  /* 0x000000011f00780c */ /* 0x000fe20004f81670 */
[----:B------:R-:W-:-:S04]  /*2e30*/  IMAD.WIDE.U32 R18, R17, UR10, R18 ;  /* 0x0000000a11127c25 */ /* 0x000fc8000f8e0012 */
[----:B------:R-:W-:Y:S01]  /*2e40*/  FMUL R15, R16, R7 ;  /* 0x00000007100f7220 */ /* 0x000fe20000400000 */
[----:B------:R-:W-:-:S03]  /*2e50*/  IMAD R17, R17, UR11, R20 ;  /* 0x0000000b11117c24 */ /* 0x000fc6000f8e0214 */
[----:B------:R-:W-:Y:S01]  /*2e60*/  FFMA R15, R36, R6, R15 ;  /* 0x00000006240f7223 */ /* 0x000fe2000000000f */
[----:B------:R-:W-:-:S04]  /*2e70*/  IADD3 R16, P2, R18, UR12, RZ ;  /* 0x0000000c12107c10 */ /* 0x000fc8000ff5e0ff */
[----:B------:R-:W-:Y:S02]  /*2e80*/  F2FP.SATFINITE.E4M3.F32.PACK_AB_MERGE_C R21, RZ, R15, RZ ;  /* 0x0000000fff15723e */ /* 0x000fe400048070ff */
[----:B------:R-:W-:Y:S02]  /*2e90*/  IADD3.X R17, R19, UR13, R17, P2, !PT ;  /* 0x0000000d13117c10 */ /* 0x000fe400097fe411 */
[----:B------:R-:W-:Y:S01]  /*2ea0*/  PRMT R15, RZ, 0x7610, R15 ;  /* 0x00007610ff0f7816 */ /* 0x000fe2000000000f */
[----:B------:R1:W-:Y:S01]  /*2eb0*/  @!P0 STG.E.U8 desc[UR24][R10.64+0x1], R21 ;  /* 0x000001150a008986 */ /* 0x0003e2000c101118 */
[----:B------:R-:W-:Y:S05]  /*2ec0*/  @P4 BRA `(.L_x_46) ;  /* 0x0000000000044947 */ /* 0x000fea0003800000 */
[----:B------:R3:W5:Y:S02]  /*2ed0*/  LDG.E.U8 R15, desc[UR24][R16.64] ;  /* 0x00000018100f7981 */ /* 0x000764000c1e1100 */
.L_x_46:
[----:B------:R-:W-:Y:S05]  /*2ee0*/  BSYNC B1 ;  /* 0x0000000000017941 */ /* 0x000fea0003800000 */
.L_x_45:
[----:B-----5:R-:W-:Y:S01]  /*2ef0*/  LOP3.LUT R15, R15, 0xff, RZ, 0xc0, !PT ;  /* 0x000000ff0f0f7812 */ /* 0x020fe200078ec0ff */
[----:B------:R-:W-:Y:S01]  /*2f00*/  BSSY B1, `(.L_x_47) ;  /* 0x000000b000017945 */ /* 0x000fe20003800000 */
[----:B------:R-:W-:Y:S02]  /*2f10*/  ISETP.LT.OR P1, PT, R31, 0x2, !P1 ;  /* 0x000000021f00780c */ /* 0x000fe40004f21670 */
[----:B------:R-:W-:-:S05]  /*2f20*/  F2FP.F16.E4M3.UNPACK_B R15, R15 ;  /* 0x0000000fff0f723e */ /* 0x000fca00020006ff */
[----:B-12---:R-:W-:-:S05]  /*2f30*/  HADD2.F32 R10, -RZ, R15.H0_H0 ;  /* 0x2000000fff0a7230 */ /* 0x006fca0000004100 */
[----:B------:R-:W-:-:S04]  /*2f40*/  FMUL R10, R10, R7 ;  /* 0x000000070a0a7220 */ /* 0x000fc80000400000 */
[----:B------:R-:W-:-:S05]  /*2f50*/  FFMA R10, R37, R6, R10 ;  /* 0x00000006250a7223 */ /* 0x000fca000000000a */
[----:B------:R-:W-:Y:S02]  /*2f60*/  F2FP.SATFINITE.E4M3.F32.PACK_AB_MERGE_C R11, RZ, R10, RZ ;  /* 0x0000000aff0b723e */ /* 0x000fe400048070ff */
[----:B------:R-:W-:-:S03]  /*2f70*/  PRMT R10, RZ, 0x7610, R10 ;  /* 0x00007610ff0a7816 */ /* 0x000fc6000000000a */
[----:B------:R1:W-:Y:S01]  /*2f80*/  @!P4 STG.E.U8 desc[UR24][R4.64], R11 ;  /* 0x0000000b0400c986 */ /* 0x0003e2000c101118 */
[----:B------:R-:W-:Y:S05]  /*2f90*/  @P1 BRA `(.L_x_48) ;  /* 0x0000000000041947 */ /* 0x000fea0003800000 */
[----:B------:R2:W5:Y:S02]  /*2fa0*/  LDG.E.U8 R10, desc[UR24][R16.64+0x1] ;  /* 0x00000118100a7981 */ /* 0x000564000c1e1100 */
.L_x_48:
[----:B------:R-:W-:Y:S05]  /*2fb0*/  BSYNC B1 ;  /* 0x0000000000017941 */ /* 0x000fea0003800000 */
.L_x_47:
[----:B------:R-:W-:Y:S05]  /*2fc0*/  @P1 BRA `(.L_x_49) ;  /* 0x0000000000b01947 */ /* 0x000fea0003800000 */
[----:B-----5:R-:W-:-:S04]  /*2fd0*/  LOP3.LUT R10, R10, 0xff, RZ, 0xc0, !PT ;  /* 0x000000ff0a0a7812 */ /* 0x020fc800078ec0ff */
[----:B------:R-:W-:-:S05]  /*2fe0*/  F2FP.F16.E4M3.UNPACK_B R10, R10 ;  /* 0x0000000aff0a723e */ /* 0x000fca00020006ff */
[----:B------:R-:W-:-:S05]  /*2ff0*/  HADD2.F32 R10, -RZ, R10.H0_H0 ;  /* 0x2000000aff0a7230 */ /* 0x000fca0000004100 */
[----:B-1----:R-:W-:-:S04]  /*3000*/  FMUL R11, R10, R7 ;  /* 0x000000070a0b7220 */ /* 0x002fc80000400000 */
[----:B------:R-:W-:-:S05]  /*3010*/  FFMA R11, R26, R6, R11 ;  /* 0x000000061a0b7223 */ /* 0x000fca000000000b */
[----:B------:R-:W-:-:S05]  /*3020*/  F2FP.SATFINITE.E4M3.F32.PACK_AB_MERGE_C R11, RZ, R11, RZ ;  /* 0x0000000bff0b723e */ /* 0x000fca00048070ff */
[----:B------:R4:W-:Y:S01]  /*3030*/  STG.E.U8 desc[UR24][R4.64+0x1], R11 ;  /* 0x0000010b04007986 */ /* 0x0009e2000c101118 */
[----:B------:R-:W-:Y:S05]  /*3040*/  BRA `(.L_x_49) ;  /* 0x0000000000907947 */ /* 0x000fea0003800000 */
.L_x_32:
[----:B------:R-:W-:Y:S01]  /*3050*/  ISETP.GE.AND P1, PT, R29, 0x1, PT ;  /* 0x000000011d00780c */ /* 0x000fe20003f26270 */
[-C--:B--2---:R-:W-:Y:S01]  /*3060*/  FMUL R43, R43, R6.reuse ;  /* 0x000000062b2b7220 */ /* 0x084fe20000400000 */
[-C--:B------:R-:W-:Y:S01]  /*3070*/  FMUL R40, R40, R6.reuse ;  /* 0x0000000628287220 */ /* 0x080fe20000400000 */
[----:B------:R-:W-:Y:S01]  /*3080*/  ISETP.GE.AND P6, PT, R29, 0x9, PT ;  /* 0x000000091d00780c */ /* 0x000fe20003fc6270 */
[-C--:B------:R-:W-:Y:S01]  /*3090*/  FMUL R41, R41, R6.reuse ;  /* 0x0000000629297220 */ /* 0x080fe20000400000 */
[C---:B------:R-:W-:Y:S01]  /*30a0*/  ISETP.LT.OR P5, PT, R31.reuse, 0x1, !P1 ;  /* 0x000000011f00780c */ /* 0x040fe20004fa1670 */
[-C--:B------:R-:W-:Y:S01]  /*30b0*/  FMUL R38, R38, R6.reuse ;  /* 0x0000000626267220 */ /* 0x080fe20000400000 */
[----:B------:R-:W-:Y:S01]  /*30c0*/  ISETP.LT.OR P1, PT, R31, 0x2, !P1 ;  /* 0x000000021f00780c */ /* 0x000fe20004f21670 */
[-C--:B------:R-:W-:Y:S01]  /*30d0*/  FMUL R39, R39, R6.reuse ;  /* 0x0000000627277220 */ /* 0x080fe20000400000 */
[----:B------:R-:W-:Y:S01]  /*30e0*/  F2FP.SATFINITE.E4M3.F32.PACK_AB_MERGE_C R43, RZ, R43, RZ ;  /* 0x0000002bff2b723e */ /* 0x000fe200048070ff */
[----:B------:R-:W-:Y:S01]  /*30f0*/  FMUL R36, R36, R6 ;  /* 0x0000000624247220 */ /* 0x000fe20000400000 */
[----:B------:R-:W-:Y:S01]  /*3100*/  F2FP.SATFINITE.E4M3.F32.PACK_AB_MERGE_C R15, RZ, R40, RZ ;  /* 0x00000028ff0f723e */ /* 0x000fe200048070ff */
[-C--:B------:R-:W-:Y:S01]  /*3110*/  FMUL R37, R37, R6.reuse ;  /* 0x0000000625257220 */ /* 0x080fe20000400000 */
[C---:B------:R-:W-:Y:S01]  /*3120*/  ISETP.GE.AND P2, PT, R29.reuse, 0x81, PT ;  /* 0x000000811d00780c */ /* 0x040fe20003f46270 */
[----:B------:R-:W-:Y:S01]  /*3130*/  FMUL R26, R26, R6 ;  /* 0x000000061a1a7220 */ /* 0x000fe20000400000 */
[----:B------:R-:W-:-:S02]  /*3140*/  ISETP.GE.AND P0, PT, R29, 0x89, PT ;  /* 0x000000891d00780c */ /* 0x000fc40003f06270 */
[C---:B------:R-:W-:Y:S01]  /*3150*/  ISETP.LT.OR P4, PT, R31.reuse, 0x1, !P6 ;  /* 0x000000011f00780c */ /* 0x040fe20007781670 */
[----:B------:R-:W-:Y:S01]  /*3160*/  @!P5 STG.E.U8 desc[UR24][R22.64], R43 ;  /* 0x0000002b1600d986 */ /* 0x000fe2000c101118 */
[C---:B------:R-:W-:Y:S02]  /*3170*/  ISETP.LT.OR P5, PT, R31.reuse, 0x1, !P2 ;  /* 0x000000011f00780c */ /* 0x040fe400057a1670 */
[C---:B------:R-:W-:Y:S01]  /*3180*/  ISETP.LT.OR P2, PT, R31.reuse, 0x2, !P2 ;  /* 0x000000021f00780c */ /* 0x040fe20005741670 */
[----:B------:R0:W-:Y:S01]  /*3190*/  @!P1 STG.E.U8 desc[UR24][R22.64+0x1], R15 ;  /* 0x0000010f16009986 */ /* 0x0001e2000c101118 */
[C---:B------:R-:W-:Y:S02]  /*31a0*/  ISETP.LT.OR P1, PT, R31.reuse, 0x2, !P6 ;  /* 0x000000021f00780c */ /* 0x040fe40007721670 */
[C---:B------:R-:W-:Y:S02]  /*31b0*/  ISETP.LT.OR P6, PT, R31.reuse, 0x1, !P0 ;  /* 0x000000011f00780c */ /* 0x040fe400047c1670 */
[----:B------:R-:W-:-:S02]  /*31c0*/  ISETP.LT.OR P0, PT, R31, 0x2, !P0 ;  /* 0x000000021f00780c */ /* 0x000fc40004701670 */
[----:B------:R-:W-:Y:S02]  /*31d0*/  F2FP.SATFINITE.E4M3.F32.PACK_AB_MERGE_C R41, RZ, R41, RZ ;  /* 0x00000029ff29723e */ /* 0x000fe400048070ff */
[----:B------:R-:W-:Y:S02]  /*31e0*/  F2FP.SATFINITE.E4M3.F32.PACK_AB_MERGE_C R39, RZ, R39, RZ ;  /* 0x00000027ff27723e */ /* 0x000fe400048070ff */
[----:B------:R-:W-:Y:S01]  /*31f0*/  F2FP.SATFINITE.E4M3.F32.PACK_AB_MERGE_C R17, RZ, R36, RZ ;  /* 0x00000024ff11723e */ /* 0x000fe200048070ff */
[----:B------:R1:W-:Y:S01]  /*3200*/  @!P4 STG.E.U8 desc[UR24][R24.64], R41 ;  /* 0x000000291800c986 */ /* 0x0003e2000c101118 */
[----:B0-----:R-:W-:Y:S02]  /*3210*/  F2FP.SATFINITE.E4M3.F32.PACK_AB_MERGE_C R15, RZ, R38, RZ ;  /* 0x00000026ff0f723e */ /* 0x001fe400048070ff */
[----:B------:R-:W-:Y:S02]  /*3220*/  F2FP.SATFINITE.E4M3.F32.PACK_AB_MERGE_C R37, RZ, R37, RZ ;  /* 0x00000025ff25723e */ /* 0x000fe400048070ff */
[----:B------:R-:W-:Y:S01]  /*3230*/  F2FP.SATFINITE.E4M3.F32.PACK_AB_MERGE_C R19, RZ, R26, RZ ;  /* 0x0000001aff13723e */ /* 0x000fe200048070ff */
[----:B------:R1:W-:Y:S04]  /*3240*/  @!P1 STG.E.U8 desc[UR24][R24.64+0x1], R15 ;  /* 0x0000010f18009986 */ /* 0x0003e8000c101118 */
[----:B------:R1:W-:Y:S04]  /*3250*/  @!P5 STG.E.U8 desc[UR24][R10.64], R39 ;  /* 0x000000270a00d986 */ /* 0x0003e8000c101118 */
[----:B------:R1:W-:Y:S04]  /*3260*/  @!P2 STG.E.U8 desc[UR24][R10.64+0x1], R17 ;  /* 0x000001110a00a986 */ /* 0x0003e8000c101118 */
[----:B------:R1:W-:Y:S04]  /*3270*/  @!P6 STG.E.U8 desc[UR24][R4.64], R37 ;  /* 0x000000250400e986 */ /* 0x0003e8000c101118 */
[----:B------:R1:W-:Y:S02]  /*3280*/  @!P0 STG.E.U8 desc[UR24][R4.64+0x1], R19 ;  /* 0x0000011304008986 */ /* 0x0003e4000c101118 */
.L_x_49:
[----:B------:R-:W-:Y:S05]  /*3290*/  BSYNC B0 ;  /* 0x0000000000007941 */ /* 0x000fea0003800000 */
.L_x_31:
[----:B------:R-:W-:Y:S01]  /*32a0*/  IADD3 R8, P0, R8, UR30, RZ ;  /* 0x0000001e08087c10 */ /* 0x000fe2000ff1e0ff */
[----:B------:R-:W-:Y:S01]  /*32b0*/  ULDC.64 UR10, c[0x0][0x650] ;  /* 0x00019400000a7ab9 */ /* 0x000fe20000000a00 */
[----:B-1--4-:R-:W-:Y:S01]  /*32c0*/  PRMT R4, RZ, 0x7610, R4 ;  /* 0x00007610ff047816 */ /* 0x012fe20000000004 */
[----:B------:R-:W-:Y:S01]  /*32d0*/  IMAD.MOV.U32 R15, RZ, RZ, -0x1 ;  /* 0xffffffffff0f7424 */ /* 0x000fe200078e00ff */
[----:B------:R-:W-:Y:S01]  /*32e0*/  IADD3.X R9, R9, UR7, RZ, P0, !PT ;  /* 0x0000000709097c10 */ /* 0x000fe200087fe4ff */
[----:B0-----:R-:W-:Y:S01]  /*32f0*/  IMAD.MOV.U32 R27, RZ, RZ, -0x1 ;  /* 0xffffffffff1b7424 */ /* 0x001fe200078e00ff */
[----:B------:R-:W-:-:S04]  /*3300*/  ISETP.GE.U32.AND P0, PT, R8, UR10, PT ;  /* 0x0000000a08007c0c */ /* 0x000fc8000bf06070 */
[----:B------:R-:W-:-:S13]  /*3310*/  ISETP.GE.U32.AND.EX P0, PT, R9, UR11, PT, P0 ;  /* 0x0000000b09007c0c */ /* 0x000fda000bf06100 */
[----:B------:R-:W-:Y:S05]  /*3320*/  @P0 BRA `(.L_x_50) ;  /* 0x0000000400600947 */ /* 0x000fea0003800000 */
[----:B------:R-:W0:Y:S01]  /*3330*/  S2R R24, SR_CTAID.X ;  /* 0x0000000000187919 */ /* 0x000e220000002500 */
[----:B------:R-:W1:Y:S01]  /*3340*/  LDC.64 R18, c[0x0][0x628] ;  /* 0x00018a00ff127b82 */ /* 0x000e620000000a00 */
[----:B------:R-:W-:Y:S01]  /*3350*/  ULDC UR6, c[0x0][0x150] ;  /* 0x0000540000067ab9 */ /* 0x000fe20000000800 */
[----:B--23--:R-:W-:Y:S01]  /*3360*/  IMAD.MOV.U32 R16, RZ, RZ, R8 ;  /* 0x000000ffff107224 */ /* 0x00cfe200078e0008 */
[----:B------:R-:W2:Y:S01]  /*3370*/  S2R R26, SR_CTAID.Y ;  /* 0x00000000001a7919 */ /* 0x000ea20000002600 */
[----:B------:R-:W-:-:S04]  /*3380*/  IMAD.MOV.U32 R17, RZ, RZ, R9 ;  /* 0x000000ffff117224 */ /* 0x000fc800078e0009 */
[----:B------:R-:W3:Y:S08]  /*3390*/  LDC R29, c[0x0][0x144] ;  /* 0x00005100ff1d7b82 */ /* 0x000ef00000000800 */
[----:B------:R-:W4:Y:S08]  /*33a0*/  LDC R20, c[0x0][0x630] ;  /* 0x00018c00ff147b82 */ /* 0x000f300000000800 */
[----:B------:R-:W2:Y:S01]  /*33b0*/  LDC.64 R22, c[0x0][0x620] ;  /* 0x00018800ff167b82 */ /* 0x000ea20000000a00 */
[----:B-1----:R-:W-:-:S04]  /*33c0*/  ISETP.NE.U32.AND P0, PT, R18, RZ, PT ;  /* 0x000000ff1200720c */ /* 0x002fc80003f05070 */
[----:B------:R-:W-:Y:S02]  /*33d0*/  ISETP.NE.AND.EX P0, PT, R19, RZ, PT, P0 ;  /* 0x000000ff1300720c */ /* 0x000fe40003f05300 */
[----:B0-----:R-:W-:-:S05]  /*33e0*/  I2FP.F32.U32 R4, R24 ;  /* 0x0000001800047245 */ /* 0x001fca0000201000 */
[----:B------:R-:W-:-:S04]  /*33f0*/  FMUL R4, R4, UR6 ;  /* 0x0000000604047c20 */ /* 0x000fc80008400000 */
[----:B------:R0:W1:Y:S02]  /*3400*/  F2I.U32.TRUNC.NTZ R25, R4 ;  /* 0x0000000400197305 */ /* 0x000064000020f000 */
[----:B---34-:R-:W-:Y:S05]  /*3410*/  @!P0 BRA `(.L_x_51) ;  /* 0x0000000000288947 */ /* 0x018fea0003800000 */
[----:B------:R-:W3:Y:S02]  /*3420*/  LDC R5, c[0x0][0x634] ;  /* 0x00018d00ff057b82 */ /* 0x000ee40000000800 */
[----:B---3--:R-:W-:-:S05]  /*3430*/  IADD3 R15, P0, R8, R5, RZ ;  /* 0x00000005080f7210 */ /* 0x008fca0007f1e0ff */
[----:B------:R-:W-:-:S04]  /*3440*/  IMAD.X R21, RZ, RZ, R9, P0 ;  /* 0x000000ffff157224 */ /* 0x000fc800000e0609 */
[----:B0-----:R-:W-:-:S04]  /*3450*/  IMAD.WIDE.U32 R4, R21, R18, RZ ;  /* 0x0000001215047225 */ /* 0x001fc800078e00ff */
[----:B-----5:R-:W-:-:S04]  /*3460*/  IMAD.WIDE.U32 R10, P0, R15, R19, R4 ;  /* 0x000000130f0a7225 */ /* 0x020fc80007800004 */
[----:B------:R-:W-:-:S04]  /*3470*/  IMAD.WIDE.U32 R4, R15, R18, RZ ;  /* 0x000000120f047225 */ /* 0x000fc800078e00ff */
[----:B------:R-:W-:Y:S01]  /*3480*/  IMAD.X R17, RZ, RZ, RZ, P0 ;  /* 0x000000ffff117224 */ /* 0x000fe200000e06ff */
[----:B------:R-:W-:Y:S01]  /*3490*/  IADD3 RZ, P0, R5, R10, RZ ;  /* 0x0000000a05ff7210 */ /* 0x000fe20007f1e0ff */
[----:B------:R-:W-:-:S04]  /*34a0*/  IMAD.MOV.U32 R16, RZ, RZ, R11 ;  /* 0x000000ffff107224 */ /* 0x000fc800078e000b */
[----:B------:R-:W-:-:S08]  /*34b0*/  IMAD.WIDE.U32.X R16, R21, R19, R16, P0 ;  /* 0x0000001315107225 */ /* 0x000fd000000e0410 */
.L_x_51:
[----:B------:R-:W3:Y:S01]  /*34c0*/  LDC.64 R32, c[0x0][0x640] ;  /* 0x00019000ff207b82 */ /* 0x000ee20000000a00 */
[-C--:B------:R-:W-:Y:S01]  /*34d0*/  SHF.R.U64 R27, R16, R20.reuse, R17 ;  /* 0x00000014101b7219 */ /* 0x080fe20000001211 */
[----:B-1----:R-:W-:Y:S01]  /*34e0*/  IMAD.MOV R25, RZ, RZ, -R25 ;  /* 0x000000ffff197224 */ /* 0x002fe200078e0a19 */
[----:B0-----:R-:W-:Y:S01]  /*34f0*/  SHF.R.U32.HI R4, RZ, R20, R17 ;  /* 0x00000014ff047219 */ /* 0x001fe20000011611 */
[----:B------:R-:W-:Y:S01]  /*3500*/  ULDC UR6, c[0x0][0x154] ;  /* 0x0000550000067ab9 */ /* 0x000fe20000000800 */
[----:B------:R-:W-:Y:S01]  /*3510*/  IADD3 R11, P0, RZ, -R27, RZ ;  /* 0x8000001bff0b7210 */ /* 0x000fe20007f1e0ff */
[----:B------:R-:W-:Y:S02]  /*3520*/  IMAD R25, R29, R25, R24 ;  /* 0x000000191d197224 */ /* 0x000fe400078e0218 */
[----:B------:R-:W0:Y:S01]  /*3530*/  LDC R16, c[0x0][0x618] ;  /* 0x00018600ff107b82 */ /* 0x000e220000000800 */
[----:B------:R-:W-:Y:S02]  /*3540*/  IMAD.MOV.U32 R15, RZ, RZ, 0x1 ;  /* 0x00000001ff0f7424 */ /* 0x000fe400078e00ff */
[----:B------:R-:W-:-:S04]  /*3550*/  IMAD.X R5, RZ, RZ, ~R4, P0 ;  /* 0x000000ffff057224 */ /* 0x000fc800000e0e04 */
[-C--:B--2--5:R-:W-:Y:S01]  /*3560*/  IMAD R10, R5, R22.reuse, RZ ;  /* 0x00000016050a7224 */ /* 0x0a4fe200078e02ff */
[----:B------:R-:W1:Y:S01]  /*3570*/  LDC R28, c[0x0][0x608] ;  /* 0x00018200ff1c7b82 */ /* 0x000e620000000800 */
[----:B------:R-:W-:-:S04]  /*3580*/  IMAD.WIDE.U32 R4, R11, R22, R8 ;  /* 0x000000160b047225 */ /* 0x000fc800078e0008 */
[----:B------:R-:W-:Y:S01]  /*3590*/  IMAD R11, R11, R23, R10 ;  /* 0x000000170b0b7224 */ /* 0x000fe200078e020a */
[----:B------:R-:W-:Y:S02]  /*35a0*/  I2FP.F32.U32 R10, R26 ;  /* 0x0000001a000a7245 */ /* 0x000fe40000201000 */
[----:B------:R-:W2:Y:S01]  /*35b0*/  LDC R30, c[0x0][0x658] ;  /* 0x00019600ff1e7b82 */ /* 0x000ea20000000800 */
[----:B------:R-:W-:Y:S01]  /*35c0*/  IMAD.IADD R5, R5, 0x1, R11 ;  /* 0x0000000105057824 */ /* 0x000fe200078e020b */
[----:B---3--:R-:W-:Y:S01]  /*35d0*/  ISETP.NE.U32.AND P0, PT, R32, RZ, PT ;  /* 0x000000ff2000720c */ /* 0x008fe20003f05070 */
[----:B------:R-:W-:Y:S01]  /*35e0*/  FMUL R10, R10, UR6 ;  /* 0x000000060a0a7c20 */ /* 0x000fe20008400000 */
[----:B------:R-:W-:Y:S02]  /*35f0*/  IMAD.MOV.U32 R11, RZ, RZ, -0x1 ;  /* 0xffffffffff0b7424 */ /* 0x000fe400078e00ff */
[----:B------:R-:W-:Y:S01]  /*3600*/  ISETP.NE.AND.EX P0, PT, R33, RZ, PT, P0 ;  /* 0x000000ff2100720c */ /* 0x000fe20003f05300 */
[----:B------:R3:W4:Y:S01]  /*3610*/  F2I.U32.TRUNC.NTZ R21, R10 ;  /* 0x0000000a00157305 */ /* 0x000722000020f000 */
[----:B------:R-:W3:Y:S01]  /*3620*/  LDC R23, c[0x0][0x148] ;  /* 0x00005200ff177b82 */ /* 0x000ee20000000800 */
[----:B0-----:R-:W-:-:S02]  /*3630*/  SHF.R.U64 R20, R4, R16, R5 ;  /* 0x0000001004147219 */ /* 0x001fc40000001205 */
[----:B------:R-:W-:-:S05]  /*3640*/  SHF.R.U32.HI R5, RZ, R16, R5 ;  /* 0x00000010ff057219 */ /* 0x000fca0000011605 */
[----:B------:R-:W0:Y:S01]  /*3650*/  LDC R24, c[0x0][0x600] ;  /* 0x00018000ff187b82 */ /* 0x000e220000000800 */
[-CC-:B-1----:R-:W-:Y:S02]  /*3660*/  SHF.R.U64 R18, R20, R28.reuse, R5.reuse ;  /* 0x0000001c14127219 */ /* 0x182fe40000001205 */
[----:B------:R-:W-:-:S05]  /*3670*/  SHF.R.U32.HI R5, RZ, R28, R5 ;  /* 0x0000001cff057219 */ /* 0x000fca0000011605 */
[----:B------:R-:W1:Y:S01]  /*3680*/  LDC R31, c[0x0][0x648] ;  /* 0x00019200ff1f7b82 */ /* 0x000e620000000800 */
[-CC-:B--2---:R-:W-:Y:S02]  /*3690*/  SHF.R.U64 R22, R18, R30.reuse, R5.reuse ;  /* 0x0000001e12167219 */ /* 0x184fe40000001205 */
[-C--:B------:R-:W-:Y:S02]  /*36a0*/  SHF.L.U32 R11, R11, R30.reuse, RZ ;  /* 0x0000001e0b0b7219 */ /* 0x080fe400000006ff */
[-C--:B------:R-:W-:Y:S01]  /*36b0*/  SHF.R.U32.HI R5, RZ, R30.reuse, R5 ;  /* 0x0000001eff057219 */ /* 0x080fe20000011605 */
[----:B------:R-:W-:Y:S01]  /*36c0*/  IMAD.MOV.U32 R4, RZ, RZ, R22 ;  /* 0x000000ffff047224 */ /* 0x000fe200078e0016 */
[----:B------:R-:W-:Y:S01]  /*36d0*/  SHF.L.U32 R28, R15, R30, RZ ;  /* 0x0000001e0f1c7219 */ /* 0x000fe200000006ff */
[----:B------:R-:W2:Y:S01]  /*36e0*/  LDC R34, c[0x0][0x638] ;  /* 0x00018e00ff227b82 */ /* 0x000ea20000000800 */
[----:B------:R-:W-:-:S07]  /*36f0*/  LOP3.LUT R29, RZ, R11, RZ, 0x33, !PT ;  /* 0x0000000bff1d7212 */ /* 0x000fce00078e33ff */
[----:B------:R-:W0:Y:S01]  /*3700*/  LDC R35, c[0x0][0x610] ;  /* 0x00018400ff237b82 */ /* 0x000e220000000800 */
[----:B----4-:R-:W-:Y:S05]  /*3710*/  @!P0 BRA `(.L_x_52) ;  /* 0x0000000000288947 */ /* 0x010fea0003800000 */
[----:B------:R-:W4:Y:S02]  /*3720*/  LDC R15, c[0x0][0x64c] ;  /* 0x00019300ff0f7b82 */ /* 0x000f240000000800 */
[----:B----4-:R-:W-:-:S05]  /*3730*/  IADD3 R15, P0, R22, R15, RZ ;  /* 0x0000000f160f7210 */ /* 0x010fca0007f1e0ff */
[----:B------:R-:W-:-:S04]  /*3740*/  IMAD.X R19, RZ, RZ, R5, P0 ;  /* 0x000000ffff137224 */ /* 0x000fc800000e0605 */
[----:B------:R-:W-:-:S04]  /*3750*/  IMAD.WIDE.U32 R4, R19, R32, RZ ;  /* 0x0000002013047225 */ /* 0x000fc800078e00ff */
[----:B---3--:R-:W-:-:S04]  /*3760*/  IMAD.WIDE.U32 R10, P0, R15, R33, R4 ;  /* 0x000000210f0a7225 */ /* 0x008fc80007800004 */
[----:B------:R-:W-:-:S04]  /*3770*/  IMAD.WIDE.U32 R4, R15, R32, RZ ;  /* 0x000000200f047225 */ /* 0x000fc800078e00ff */
[----:B------:R-:W-:Y:S01]  /*3780*/  IMAD.X R17, RZ, RZ, RZ, P0 ;  /* 0x000000ffff117224 */ /* 0x000fe200000e06ff */
[----:B------:R-:W-:Y:S01]  /*3790*/  IADD3 RZ, P0, R5, R10, RZ ;  /* 0x0000000a05ff7210 */ /* 0x000fe20007f1e0ff */
[----:B------:R-:W-:-:S04]  /*37a0*/  IMAD.MOV.U32 R16, RZ, RZ, R11 ;  /* 0x000000ffff107224 */ /* 0x000fc800078e000b */
[----:B------:R-:W-:-:S08]  /*37b0*/  IMAD.WIDE.U32.X R4, R19, R33, R16, P0 ;  /* 0x0000002113047225 */ /* 0x000fd000000e0410 */
.L_x_52:
[----:B-1----:R-:W-:Y:S01]  /*37c0*/  SHF.R.U64 R4, R4, R31, R5 ;  /* 0x0000001f04047219 */ /* 0x002fe20000001205 */
[----:B0-----:R-:W-:Y:S01]  /*37d0*/  VIADD R15, R24, 0xffffffff ;  /* 0xffffffff180f7836 */ /* 0x001fe20000000000 */
[----:B------:R-:W-:Y:S01]  /*37e0*/  LOP3.LUT R11, R18, R29, RZ, 0xc0, !PT ;  /* 0x0000001d120b7212 */ /* 0x000fe200078ec0ff */
[----:B------:R-:W-:Y:S02]  /*37f0*/  IMAD.MOV R21, RZ, RZ, -R21 ;  /* 0x000000ffff157224 */ /* 0x000fe400078e0a15 */
[----:B------:R-:W-:Y:S02]  /*3800*/  IMAD.MOV R5, RZ, RZ, -R4 ;  /* 0x000000ffff057224 */ /* 0x000fe400078e0a04 */
[----:B------:R-:W-:Y:S01]  /*3810*/  IMAD R28, R28, R4, R11 ;  /* 0x000000041c1c7224 */ /* 0x000fe200078e020b */
[----:B------:R-:W-:Y:S01]  /*3820*/  LOP3.LUT R11, R20, R15, RZ, 0xc0, !PT ;  /* 0x0000000f140b7212 */ /* 0x000fe200078ec0ff */
[----:B---3--:R-:W-:Y:S02]  /*3830*/  @P3 IMAD R25, R23, R21, R26 ;  /* 0x0000001517193224 */ /* 0x008fe400078e021a */
[----:B--2---:R-:W-:-:S02]  /*3840*/  IMAD R4, R5, R34, R22 ;  /* 0x0000002205047224 */ /* 0x004fc400078e0216 */
[----:B------:R-:W-:Y:S02]  /*3850*/  IMAD R28, R28, R35, R25 ;  /* 0x000000231c1c7224 */ /* 0x000fe400078e0219 */
[----:B------:R-:W-:Y:S02]  /*3860*/  IMAD R5, R4, R24, R11 ;  /* 0x0000001804057224 */ /* 0x000fe400078e020b */
[----:B------:R-:W-:-:S03]  /*3870*/  IMAD.MOV.U32 R10, RZ, RZ, 0x1 ;  /* 0x00000001ff0a7424 */ /* 0x000fc600078e00ff */
[----:B------:R-:W-:Y:S02]  /*3880*/  SEL R15, R5, R28, !P3 ;  /* 0x0000001c050f7207 */ /* 0x000fe40005800000 */
[----:B------:R-:W-:Y:S02]  /*3890*/  PRMT R4, R10, 0x7610, R4 ;  /* 0x000076100a047816 */ /* 0x000fe40000000004 */
[----:B------:R-:W-:-:S07]  /*38a0*/  SEL R28, R28, R5, !P3 ;  /* 0x000000051c1c7207 */ /* 0x000fce0005800000 */
.L_x_50:
[----:B------:R-:W-:Y:S01]  /*38b0*/  UIADD3 UR5, UR8, UR5, URZ ;  /* 0x0000000508057290 */ /* 0x000fe2000fffe03f */
[----:B------:R-:W-:Y:S01]  /*38c0*/  LOP3.LUT P0, RZ, R4, 0xff, RZ, 0xc0, !PT ;  /* 0x000000ff04ff7812 */ /* 0x000fe2000780c0ff */
[----:B------:R-:W-:Y:S02]  /*38d0*/  IMAD.MOV.U32 R11, RZ, RZ, R28 ;  /* 0x000000ffff0b7224 */ /* 0x000fe400078e001c */
[----:B------:R-:W-:Y:S02]  /*38e0*/  USHF.R.U32.HI UR6, URZ, 0x2, UR5 ;  /* 0x000000023f067899 */ /* 0x000fe40008011605 */
[----:B------:R-:W-:Y:S02]  /*38f0*/  UISETP.GT.U32.AND UP1, UPT, UR5, 0x3, UPT ;  /* 0x000000030500788c */ /* 0x000fe4000bf24070 */
[----:B------:R-:W-:Y:S02]  /*3900*/  ULOP3.LUT UR6, UR6, 0x1, URZ, 0xc0, !UPT ;  /* 0x0000000106067892 */ /* 0x000fe4000f8ec03f */
[----:B------:R-:W-:-:S02]  /*3910*/  UISETP.LT.U32.AND UP1, UPT, UR8, 0x4, UP1 ;  /* 0x000000040800788c */ /* 0x000fc40008f21070 */
[----:B------:R-:W-:Y:S02]  /*3920*/  UISETP.NE.U32.AND UP0, UPT, UR6, 0x1, UPT ;  /* 0x000000010600788c */ /* 0x000fe4000bf05070 */
[----:B------:R-:W-:Y:S02]  /*3930*/  USEL UR10, URZ, 0x1, !UP1 ;  /* 0x000000013f0a7887 */ /* 0x000fe4000c800000 */
[----:B------:R-:W-:Y:S02]  /*3940*/  UISETP.GT.U32.AND UP0, UPT, UR8, 0x3, !UP0 ;  /* 0x000000030800788c */ /* 0x000fe4000c704070 */
[----:B------:R-:W-:Y:S02]  /*3950*/  ULOP3.LUT UR5, UR5, 0x3, URZ, 0xc0, !UPT ;  /* 0x0000000305057892 */ /* 0x000fe4000f8ec03f */
[----:B------:R-:W-:-:S04]  /*3960*/  USEL UR6, URZ, 0x1, !UP0 ;  /* 0x000000013f067887 */ /* 0x000fc8000c000000 */
[----:B------:R-:W-:Y:S01]  /*3970*/  ULOP3.LUT UR4, UR6, UR4, UR10, 0x96, !UPT ;  /* 0x0000000406047292 */ /* 0x000fe2000f8e960a */
[----:B------:R-:W-:Y:S11]  /*3980*/  @P0 BRA `(.L_x_53) ;  /* 0xffffffd400d00947 */ /* 0x000ff6000383ffff */
[----:B------:R-:W-:Y:S05]  /*3990*/  EXIT ;  /* 0x000000000000794d */ /* 0x000fea0003800000 */
.L_x_3:
        /* <DEDUP_REMOVED lines=26> */
.L_x_55:
[-CC-:B------:R-:W-:Y:S01]  /*3b40*/  SHF.R.U64 R17, R14, R18.reuse, R15.reuse ;  /* 0x000000120e117219 */ /* 0x180fe2000000120f */
[----:B------:R-:W0:Y:S01]  /*3b50*/  LDC.64 R24, c[0x0][0x640] ;  /* 0x00019000ff187b82 */ /* 0x000e220000000a00 */
[----:B------:R-:W-:Y:S01]  /*3b60*/  SHF.R.U32.HI R7, RZ, R18, R15 ;  /* 0x00000012ff077219 */ /* 0x000fe2000001160f */
[----:B------:R-:W-:Y:S01]  /*3b70*/  ULDC UR4, c[0x0][0x150] ;  /* 0x0000540000047ab9 */ /* 0x000fe20000000800 */
[----:B------:R-:W-:Y:S02]  /*3b80*/  IADD3 R13, P0, RZ, -R17, RZ ;  /* 0x80000011ff0d7210 */ /* 0x000fe40007f1e0ff */
[----:B------:R-:W-:-:S03]  /*3b90*/  I2FP.F32.U32 R10, R6 ;  /* 0x00000006000a7245 */ /* 0x000fc60000201000 */
[----:B------:R-:W1:Y:S01]  /*3ba0*/  LDC R16, c[0x0][0x618] ;  /* 0x00018600ff107b82 */ /* 0x000e620000000800 */
[----:B------:R-:W-:Y:S02]  /*3bb0*/  IMAD.X R7, RZ, RZ, ~R7, P0 ;  /* 0x000000ffff077224 */ /* 0x000fe400000e0e07 */
[----:B------:R-:W-:Y:S01]  /*3bc0*/  FMUL R15, R10, UR4 ;  /* 0x000000040a0f7c20 */ /* 0x000fe20008400000 */
[----:B------:R-:W-:Y:S01]  /*3bd0*/  IMAD.WIDE.U32 R10, R13, R20, R8 ;  /* 0x000000140d0a7225 */ /* 0x000fe200078e0008 */
[----:B------:R-:W-:-:S03]  /*3be0*/  ULDC UR4, c[0x0][0x154] ;  /* 0x0000550000047ab9 */ /* 0x000fc60000000800 */
[----:B------:R-:W-:Y:S01]  /*3bf0*/  IMAD R12, R7, R20, RZ ;  /* 0x00000014070c7224 */ /* 0x000fe200078e02ff */
[----:B------:R-:W2:Y:S01]  /*3c00*/  LDC R19, c[0x0][0x144] ;  /* 0x00005100ff137b82 */ /* 0x000ea20000000800 */
[----:B------:R-:W3:Y:S02]  /*3c10*/  F2I.U32.TRUNC.NTZ R15, R15 ;  /* 0x0000000f000f7305 */ /* 0x000ee4000020f000 */
[----:B------:R-:W-:Y:S02]  /*3c20*/  IMAD R7, R13, R21, R12 ;  /* 0x000000150d077224 */ /* 0x000fe400078e020c */
[----:B------:R-:W-:Y:S02]  /*3c30*/  IMAD.MOV.U32 R12, RZ, RZ, -0x1 ;  /* 0xffffffffff0c7424 */ /* 0x000fe400078e00ff */
[----:B------:R-:W-:Y:S01]  /*3c40*/  IMAD.IADD R7, R11, 0x1, R7 ;  /* 0x000000010b077824 */ /* 0x000fe200078e0207 */
[----:B------:R-:W4:Y:S01]  /*3c50*/  LDC R20, c[0x0][0x608] ;  /* 0x00018200ff147b82 */ /* 0x000f220000000800 */
[----:B------:R-:W-:-:S02]  /*3c60*/  I2FP.F32.U32 R11, R5 ;  /* 0x00000005000b7245 */ /* 0x000fc40000201000 */
[----:B0-----:R-:W-:-:S03]  /*3c70*/  ISETP.NE.U32.AND P0, PT, R24, RZ, PT ;  /* 0x000000ff1800720c */ /* 0x001fc60003f05070 */
[----:B------:R-:W-:Y:S01]  /*3c80*/  FMUL R11, R11, UR4 ;  /* 0x000000040b0b7c20 */ /* 0x000fe20008400000 */
[----:B------:R-:W-:Y:S01]  /*3c90*/  ISETP.NE.AND.EX P0, PT, R25, RZ, PT, P0 ;  /* 0x000000ff1900720c */ /* 0x000fe20003f05300 */
[----:B------:R-:W0:Y:S01]  /*3ca0*/  LDC R13, c[0x0][0x658] ;  /* 0x00019600ff0d7b82 */ /* 0x000e220000000800 */
[-C--:B-1----:R-:W-:Y:S01]  /*3cb0*/  SHF.R.U64 R14, R10, R16.reuse, R7 ;  /* 0x000000100a0e7219 */ /* 0x082fe20000001207 */
[----:B---3--:R-:W-:Y:S01]  /*3cc0*/  IMAD.MOV R10, RZ, RZ, -R15 ;  /* 0x000000ffff0a7224 */ /* 0x008fe200078e0a0f */
[----:B------:R-:W-:Y:S02]  /*3cd0*/  SHF.R.U32.HI R7, RZ, R16, R7 ;  /* 0x00000010ff077219 */ /* 0x000fe40000011607 */
[----:B------:R1:W3:Y:S03]  /*3ce0*/  F2I.U32.TRUNC.NTZ R16, R11 ;  /* 0x0000000b00107305 */ /* 0x0002e6000020f000 */
[----:B------:R-:W1:Y:S01]  /*3cf0*/  LDC R18, c[0x0][0x148] ;  /* 0x00005200ff127b82 */ /* 0x000e620000000800 */
[----:B--2---:R-:W-:-:S02]  /*3d00*/  IMAD R23, R19, R10, R6 ;  /* 0x0000000a13177224 */ /* 0x004fc400078e0206 */
[----:B------:R-:W-:-:S05]  /*3d10*/  IMAD.MOV.U32 R10, RZ, RZ, 0x1 ;  /* 0x00000001ff0a7424 */ /* 0x000fca00078e00ff */
[----:B------:R-:W2:Y:S01]  /*3d20*/  LDC R22, c[0x0][0x600] ;  /* 0x00018000ff167b82 */ /* 0x000ea20000000800 */
[-CC-:B----4-:R-:W-:Y:S02]  /*3d30*/  SHF.R.U64 R19, R14, R20.reuse, R7.reuse ;  /* 0x000000140e137219 */ /* 0x190fe40000001207 */
[----:B------:R-:W-:-:S05]  /*3d40*/  SHF.R.U32.HI R6, RZ, R20, R7 ;  /* 0x00000014ff067219 */ /* 0x000fca0000011607 */
[----:B------:R-:W4:Y:S01]  /*3d50*/  LDC R26, c[0x0][0x648] ;  /* 0x00019200ff1a7b82 */ /* 0x000f220000000800 */
[-CC-:B0-----:R-:W-:Y:S02]  /*3d60*/  SHF.R.U64 R21, R19, R13.reuse, R6.reuse ;  /* 0x0000000d13157219 */ /* 0x181fe40000001206 */
[-C--:B------:R-:W-:Y:S02]  /*3d70*/  SHF.L.U32 R12, R12, R13.reuse, RZ ;  /* 0x0000000d0c0c7219 */ /* 0x080fe400000006ff */
[-C--:B------:R-:W-:Y:S01]  /*3d80*/  SHF.R.U32.HI R7, RZ, R13.reuse, R6 ;  /* 0x0000000dff077219 */ /* 0x080fe20000011606 */
[----:B------:R-:W-:Y:S01]  /*3d90*/  IMAD.MOV.U32 R6, RZ, RZ, R21 ;  /* 0x000000ffff067224 */ /* 0x000fe200078e0015 */
[----:B------:R-:W-:Y:S01]  /*3da0*/  SHF.L.U32 R20, R10, R13, RZ ;  /* 0x0000000d0a147219 */ /* 0x000fe200000006ff */
[----:B------:R-:W0:Y:S01]  /*3db0*/  LDC R27, c[0x0][0x638] ;  /* 0x00018e00ff1b7b82 */ /* 0x000e220000000800 */
[----:B------:R-:W-:-:S07]  /*3dc0*/  LOP3.LUT R28, RZ, R12, RZ, 0x33, !PT ;  /* 0x0000000cff1c7212 */ /* 0x000fce00078e33ff */
        /* <DEDUP_REMOVED lines=12> */
.L_x_56:
        /* <DEDUP_REMOVED lines=11> */
[----:B------:R-:W-:Y:S02]  /*3f40*/  IMAD.MOV.U32 R10, RZ, RZ, 0x1 ;  /* 0x00000001ff0a7424 */ /* 0x000fe400078e00ff */
[----:B------:R-:W-:Y:S01]  /*3f50*/  IMAD.MOV.U32 R12, RZ, RZ, R17 ;  /* 0x000000ffff0c7224 */ /* 0x000fe200078e0011 */
[----:B------:R-:W-:Y:S02]  /*3f60*/  SEL R18, R5, R16, !P3 ;  /* 0x0000001005127207 */ /* 0x000fe40005800000 */
[----:B------:R-:W-:-:S07]  /*3f70*/  SEL R16, R16, R5, !P3 ;  /* 0x0000000510107207 */ /* 0x000fce0005800000 */
.L_x_54:
[----:B------:R-:W-:-:S08]  /*3f80*/  NOP ;  /* 0x0000000000007918 */ /* 0x000fd00000000000 */
[----:B------:R-:W0:-:S00]  /*3f90*/  USETMAXREG.DEALLOC.CTAPOOL 0x28 ;  /* 0x00000028000079c8 */ /* 0x000e0000080e0500 */
[----:B0-----:R-:W-:-:S13]  /*3fa0*/  ISETP.NE.AND P0, PT, R4, RZ, PT ;  /* 0x000000ff0400720c */ /* 0x001fda0003f05270 */
[----:B------:R-:W-:Y:S05]  /*3fb0*/  @P0 EXIT ;  /* 0x000000000000094d */ /* 0x000fea0003800000 */
[----:B------:R-:W-:Y:S01]  /*3fc0*/  LOP3.LUT P0, RZ, R10, 0xff, RZ, 0xc0, !PT ;  /* 0x000000ff0aff7812 */ /* 0x000fe2000780c0ff */
[----:B------:R-:W-:Y:S02]  /*3fd0*/  IMAD.MOV.U32 R11, RZ, RZ, 0x1 ;  /* 0x00000001ff0b7424 */ /* 0x000fe400078e00ff */
[----:B------:R-:W-:-:S10]  /*3fe0*/  IMAD.MOV.U32 R10, RZ, RZ, RZ ;  /* 0x000000ffff0a7224 */ /* 0x000fd400078e00ff */
[----:B------:R-:W-:Y:S05]  /*3ff0*/  @!P0 BRA `(.L_x_57) ;  /* 0x0000000c00508947 */ /* 0x000fea0003800000 */
[----:B------:R-:W0:Y:S01]  /*4000*/  LDC R4, c[0x0][0x28c] ;  /* 0x0000a300ff047b82 */ /* 0x000e220000000800 */
[----:B------:R-:W-:Y:S01]  /*4010*/  LOP3.LUT P0, RZ, R2, 0x1f, RZ, 0xc0, !PT ;  /* 0x0000001f02ff7812 */ /* 0x000fe2000780c0ff */
[----:B------:R-:W-:Y:S01]  /*4020*/  ULDC UR5, c[0x0][0x658] ;  /* 0x0001960000057ab9 */ /* 0x000fe20000000800 */
[----:B------:R-:W-:Y:S01]  /*4030*/  UMOV UR6, 0xffffffff ;  /* 0xffffffff00067882 */ /* 0x000fe20000000000 */
[----:B------:R-:W-:Y:S01]  /*4040*/  BSSY B0, `(.L_x_57) ;  /* 0x00000cf000007945 */ /* 0x000fe20003800000 */
[----:B------:R-:W-:Y:S01]  /*4050*/  USHF.L.U32 UR6, UR6, UR5, URZ ;  /* 0x0000000506067299 */ /* 0x000fe2000800063f */
[C---:B------:R-:W-:Y:S01]  /*4060*/  ISETP.NE.AND P4, PT, R3.reuse, RZ, PT ;  /* 0x000000ff0300720c */ /* 0x040fe20003f85270 */
[----:B------:R-:W-:Y:S01]  /*4070*/  IMAD.MOV.U32 R14, RZ, RZ, 0x1 ;  /* 0x00000001ff0e7424 */ /* 0x000fe200078e00ff */
[----:B------:R-:W-:Y:S01]  /*4080*/  ISETP.NE.OR P0, PT, R3, RZ, !P0 ;  /* 0x000000ff0300720c */ /* 0x000fe20004705670 */
[----:B------:R-:W-:Y:S01]  /*4090*/  IMAD.MOV.U32 R11, RZ, RZ, 0x1 ;  /* 0x00000001ff0b7424 */ /* 0x000fe200078e00ff */
[----:B------:R-:W-:Y:S01]  /*40a0*/  LOP3.LUT R17, R0, 0x2, RZ, 0xfc, !PT ;  /* 0x0000000200117812 */ /* 0x000fe200078efcff */
[----:B------:R-:W-:Y:S01]  /*40b0*/  IMAD.MOV.U32 R10, RZ, RZ, RZ ;  /* 0x000000ffff0a7224 */ /* 0x000fe200078e00ff */
[----:B------:R-:W-:Y:S01]  /*40c0*/  ULDC UR4, c[0x0][0x600] ;  /* 0x0001800000047ab9 */ /* 0x000fe20000000800 */
[----:B------:R-:W-:Y:S01]  /*40d0*/  UMOV UR8, 0x1 ;  /* 0x0000000100087882 */ /* 0x000fe20000000000 */
[----:B------:R-:W-:-:S02]  /*40e0*/  UIADD3 UR4, UR4, -0x1, URZ ;  /* 0xffffffff04047890 */ /* 0x000fc4000fffe03f */
[----:B------:R-:W-:Y:S02]  /*40f0*/  USHF.L.U32 UR5, UR8, UR5, URZ ;  /* 0x0000000508057299 */ /* 0x000fe4000800063f */
[----:B------:R-:W-:Y:S01]  /*4100*/  ULOP3.LUT UR6, URZ, UR6, URZ, 0x33, !UPT ;  /* 0x000000063f067292 */ /* 0x000fe2000f8e333f */
[----:B------:R-:W-:Y:S01]  /*4110*/  ULDC.64 UR38, c[0x0][0x198] ;  /* 0x0000660000267ab9 */ /* 0x000fe20000000a00 */
[----:B0-----:R-:W-:-:S05]  /*4120*/  VIADD R4, R4, 0xff ;  /* 0x000000ff04047836 */ /* 0x001fca0000000000 */
[----:B------:R-:W-:-:S04]  /*4130*/  SHF.R.S32.HI R5, RZ, 0x1f, R4 ;  /* 0x0000001fff057819 */ /* 0x000fc80000011404 */
[----:B------:R-:W-:-:S04]  /*4140*/  LEA.HI R5, R5, R4, RZ, 0x8 ;  /* 0x0000000405057211 */ /* 0x000fc800078f40ff */
[----:B------:R-:W-:-:S05]  /*4150*/  SHF.R.S32.HI R15, RZ, 0x8, R5 ;  /* 0x00000008ff0f7819 */ /* 0x000fca0000011405 */
[----:B------:R-:W-:-:S07]  /*4160*/  VIADD R13, R15, 0x1 ;  /* 0x000000010f0d7836 */ /* 0x000fce0000000000 */
.L_x_69:
[----:B------:R-:W-:-:S03]  /*4170*/  UMOV UR8, 0xffffffff ;  /* 0xffffffff00087882 */ /* 0x000fc60000000000 */
[----:B------:R-:W-:Y:S05]  /*4180*/  BRA.DIV UR8, `(.L_x_58) ;  /* 0x0000000e08dc7947 */ /* 0x000fea000b800000 */
[----:B------:R-:W-:-:S13]  /*4190*/  ELECT P1, URZ, PT ;  /* 0x00000000003f782f */ /* 0x000fda0003820000 */
.L_x_80:
[----:B------:R-:W0:Y:S01]  /*41a0*/  LDC R2, c[0x0][0x28c] ;  /* 0x0000a300ff027b82 */ /* 0x000e220000000800 */
[----:B------:R-:W-:Y:S01]  /*41b0*/  BSSY B1, `(.L_x_59) ;  /* 0x0000043000017945 */ /* 0x000fe20003800000 */
[----:B0-----:R-:W-:-:S13]  /*41c0*/  ISETP.LT.OR P1, PT, R2, 0x1, !P1 ;  /* 0x000000010200780c */ /* 0x001fda0004f21670 */
[----:B------:R-:W-:Y:S05]  /*41d0*/  @P1 BRA `(.L_x_60) ;  /* 0x0000000400001947 */ /* 0x000fea0003800000 */
[----:B------:R-:W-:Y:S02]  /*41e0*/  IMAD R16, R16, 0xc0, RZ ;  /* 0x000000c010107824 */ /* 0x000fe400078e02ff */
[----:B------:R-:W-:Y:S02]  /*41f0*/  IMAD.SHL.U32 R18, R18, 0x8, RZ ;  /* 0x0000000812127824 */ /* 0x000fe400078e00ff */
[----:B------:R-:W-:Y:S02]  /*4200*/  IMAD.MOV.U32 R19, RZ, RZ, RZ ;  /* 0x000000ffff137224 */ /* 0x000fe400078e00ff */
[----:B------:R-:W-:Y:S02]  /*4210*/  IMAD.MOV.U32 R2, RZ, RZ, R13 ;  /* 0x000000ffff027224 */ /* 0x000fe400078e000d */
[----:B------:R-:W-:Y:S02]  /*4220*/  IMAD.MOV.U32 R3, RZ, RZ, R11 ;  /* 0x000000ffff037224 */ /* 0x000fe400078e000b */
[----:B------:R-:W-:-:S07]  /*4230*/  IMAD.MOV.U32 R4, RZ, RZ, R10 ;  /* 0x000000ffff047224 */ /* 0x000fce00078e000a */
.L_x_64:
[----:B------:R-:W0:Y:S01]  /*4240*/  S2R R6, SR_CgaCtaId ;  /* 0x0000000000067919 */ /* 0x000e220000008800 */
[----:B------:R-:W-:-:S04]  /*4250*/  MOV R5, 0x400 ;  /* 0x0000040000057802 */ /* 0x000fc80000000f00 */
[----:B0-----:R-:W-:Y:S02]  /*4260*/  LEA R7, R6, R5, 0x18 ;  /* 0x0000000506077211 */ /* 0x001fe400078ec0ff */
[----:B------:R-:W-:Y:S01]  /*4270*/  SHF.L.U32 R5, R3, 0x1f, RZ ;  /* 0x0000001f03057819 */ /* 0x000fe200000006ff */
[----:B------:R-:W0:Y:S02]  /*4280*/  @!P4 LDC R6, c[0x0][0x500] ;  /* 0x00014000ff06cb82 */ /* 0x000e240000000800 */
[----:B------:R-:W-:-:S04]  /*4290*/  IMAD R20, R4, 0x8, R7 ;  /* 0x0000000804147824 */ /* 0x000fc800078e0207 */
[----:B------:R-:W1:Y:S02]  /*42a0*/  SYNCS.PHASECHK.TRANS64.TRYWAIT P1, [R20+URZ+0x20], R5 ;  /* 0x00002005140075a7 */ /* 0x000e64000802017f */
[----:B-1----:R-:W-:Y:S05]  /*42b0*/  @!P1 BRA `(.L_x_61) ;  /* 0x0000000c00b09947 */ /* 0x002fea0003800000 */
.L_x_81:
[----:B-1----:R-:W-:Y:S01]  /*42c0*/  PRMT R5, R17, 0x9910, RZ ;  /* 0x0000991011057816 */ /* 0x002fe200000000ff */
[----:B0-----:R0:W-:Y:S03]  /*42d0*/  @!P4 SYNCS.ARRIVE.TRANS64 RZ, [R20+URZ], R6 ;  /* 0x0000000614ffc9a7 */ /* 0x0011e6000800003f */
[----:B------:R-:W-:-:S13]  /*42e0*/  ISETP.NE.AND P1, PT, R5, 0x2, PT ;  /* 0x000000020500780c */ /* 0x000fda0003f25270 */
[----:B0-----:R-:W-:Y:S05]  /*42f0*/  @P1 BRA `(.L_x_62) ;  /* 0x0000000000041947 */ /* 0x001fea0003800000 */
[----:B------:R-:W-:Y:S01]  /*4300*/  BPT.TRAP 0x1 ;  /* 0x000000040000795c */ /* 0x000fe20000300000 */
.L_x_62:
[----:B------:R-:W-:Y:S05]  /*4310*/  @P0 BRA `(.L_x_63) ;  /* 0x0000000000040947 */ /* 0x000fea0003800000 */
[----:B------:R-:W-:Y:S01]  /*4320*/  BPT.TRAP 0x1 ;  /* 0x000000040000795c */ /* 0x000fe20000300000 */
.L_x_63:
[C-C-:B------:R-:W-:Y:S01]  /*4330*/  IMAD R5, R4.reuse, 0xc000, R7.reuse ;  /* 0x0000c00004057824 */ /* 0x140fe200078e0207 */
[----:B------:R-:W-:Y:S01]  /*4340*/  R2UR UR34, R19 ;  /* 0x00000000132272ca */ /* 0x000fe200000e0000 */
[----:B------:R-:W-:Y:S01]  /*4350*/  IMAD R7, R4, 0x800, R7 ;  /* 0x0000080004077824 */ /* 0x000fe200078e0207 */
[----:B------:R-:W-:Y:S01]  /*4360*/  R2UR UR33, R20 ;  /* 0x00000000142172ca */ /* 0x000fe200000e0000 */
[----:B------:R-:W-:Y:S01]  /*4370*/  VIADD R2, R2, 0xffffffff ;  /* 0xffffffff02027836 */ /* 0x000fe20000000000 */
[----:B------:R-:W-:Y:S01]  /*4380*/  R2UR UR24, R5 ;  /* 0x00000000051872ca */ /* 0x000fe200000e0000 */
[----:B------:R-:W-:Y:S01]  /*4390*/  UIADD3 UR14, UP0, UR38, 0xf0, URZ ;  /* 0x000000f0260e7890 */ /* 0x000fe2000ff1e03f */
[----:B------:R-:W-:Y:S01]  /*43a0*/  R2UR UR8, R7 ;  /* 0x00000000070872ca */ /* 0x000fe200000e0000 */
[----:B------:R-:W-:Y:S01]  /*43b0*/  UIADD3 UR40, UP1, UR38, 0x1f0, URZ ;  /* 0x000001f026287890 */ /* 0x000fe2000ff3e03f */
[----:B------:R-:W-:Y:S01]  /*43c0*/  R2UR UR36, R12 ;  /* 0x000000000c2472ca */ /* 0x000fe200000e0000 */
[----:B------:R-:W-:Y:S01]  /*43d0*/  UIADD3.X UR15, URZ, UR39, URZ, UP0, !UPT ;  /* 0x000000273f0f7290 */ /* 0x000fe200087fe43f */
[----:B------:R-:W-:Y:S01]  /*43e0*/  R2UR UR35, R16 ;  /* 0x00000000102372ca */ /* 0x000fe200000e0000 */
[----:B------:R-:W-:Y:S01]  /*43f0*/  UIADD3.X UR41, URZ, UR39, URZ, UP1, !UPT ;  /* 0x000000273f297290 */ /* 0x000fe20008ffe43f */
[----:B------:R-:W-:Y:S01]  /*4400*/  R2UR UR19, R18 ;  /* 0x00000000121372ca */ /* 0x000fe200000e0000 */
[----:B------:R-:W-:Y:S01]  /*4410*/  UIADD3 UR26, UR34, 0x80, URZ ;  /* 0x00000080221a7890 */ /* 0x000fe2000fffe03f */
[----:B------:R-:W-:Y:S01]  /*4420*/  ISETP.GT.AND P2, PT, R2, 0x1, PT ;  /* 0x000000010200780c */ /* 0x000fe20003f44270 */
[----:B------:R-:W-:Y:S01]  /*4430*/  VIADD R4, R4, 0x1 ;  /* 0x0000000104047836 */ /* 0x000fe20000000000 */
[----:B------:R-:W-:Y:S01]  /*4440*/  UMOV UR22, 0x0 ;  /* 0x0000000000167882 */ /* 0x000fe20000000000 */
[----:B------:R-:W-:Y:S01]  /*4450*/  UIADD3 UR32, UR24, 0x100, URZ ;  /* 0x0000010018207890 */ /* 0x000fe2000fffe03f */
[----:B------:R-:W-:Y:S01]  /*4460*/  VIADD R19, R19, 0x100 ;  /* 0x0000010013137836 */ /* 0x000fe20000000000 */
[----:B------:R-:W-:Y:S01]  /*4470*/  UIADD3 UR24, UR24, 0x6100, URZ ;  /* 0x0000610018187890 */ /* 0x000fe2000fffe03f */
[----:B------:R-:W-:Y:S01]  /*4480*/  ISETP.NE.AND P1, PT, R4, 0x4, PT ;  /* 0x000000040400780c */ /* 0x000fe20003f25270 */
[----:B------:R-:W-:-:S02]  /*4490*/  UIADD3 UR16, UR8, 0x30100, URZ ;  /* 0x0003010008107890 */ /* 0x000fc4000fffe03f */
[----:B------:R-:W-:Y:S01]  /*44a0*/  UIADD3 UR8, UR8, 0x30500, URZ ;  /* 0x0003050008087890 */ /* 0x000fe2000fffe03f */
[----:B------:R-:W-:Y:S01]  /*44b0*/  SEL R6, RZ, 0x1, P1 ;  /* 0x00000001ff067807 */ /* 0x000fe20000800000 */
[----:B------:R-:W-:Y:S01]  /*44c0*/  UMOV UR23, 0x10000000 ;  /* 0x1000000000177882 */ /* 0x000fe20000000000 */
[----:B------:R-:W-:Y:S01]  /*44d0*/  UMOV UR25, UR33 ;  /* 0x0000002100197c82 */ /* 0x000fe20008000000 */
[----:B------:R-:W-:Y:S01]  /*44e0*/  UMOV UR28, UR36 ;  /* 0x00000024001c7c82 */ /* 0x000fe20008000000 */
[----:B------:R-:W-:Y:S01]  /*44f0*/  UMOV UR27, UR35 ;  /* 0x00000023001b7c82 */ /* 0x000fe20008000000 */
[----:B------:R-:W-:Y:S01]  /*4500*/  UMOV UR17, UR33 ;  /* 0x0000002100117c82 */ /* 0x000fe20008000000 */
[----:B------:R-:W-:Y:S01]  /*4510*/  UMOV UR18, UR34 ;  /* 0x0000002200127c82 */ /* 0x000fe20008000000 */
[----:B------:R-:W-:Y:S01]  /*4520*/  UMOV UR20, UR36 ;  /* 0x0000002400147c82 */ /* 0x000fe20008000000 */
[----:B------:R0:W-:Y:S01]  /*4530*/  UTMALDG.3D [UR32], [UR14], desc[UR22] ;  /* 0x000016200e0075b4 */ /* 0x0001e20008011000 */
[----:B------:R-:W-:Y:S01]  /*4540*/  UMOV UR9, UR33 ;  /* 0x0000002100097c82 */ /* 0x000fe20008000000 */
[----:B------:R-:W-:Y:S01]  /*4550*/  UMOV UR11, UR19 ;  /* 0x00000013000b7c82 */ /* 0x000fe20008000000 */
[----:B------:R-:W-:Y:S01]  /*4560*/  UMOV UR12, UR36 ;  /* 0x00000024000c7c82 */ /* 0x000fe20008000000 */
[----:B------:R-:W-:Y:S01]  /*4570*/  UMOV UR10, UR26 ;  /* 0x0000001a000a7c82 */ /* 0x000fe20008000000 */
[----:B------:R-:W-:-:S02]  /*4580*/  LOP3.LUT R3, R3, R6, RZ, 0x3c, !PT ;  /* 0x0000000603037212 */ /* 0x000fc400078e3cff */
[----:B------:R-:W-:Y:S01]  /*4590*/  SEL R4, R4, RZ, P1 ;  /* 0x000000ff04047207 */ /* 0x000fe20000800000 */
[----:B------:R0:W-:Y:S01]  /*45a0*/  UTMALDG.3D [UR24], [UR14], desc[UR22] ;  /* 0x000016180e0075b4 */ /* 0x0001e20008011000 */
[----:B------:R0:W-:Y:S01]  /*45b0*/  UTMALDG.3D [UR16], [UR40], desc[UR22] ;  /* 0x00001610280075b4 */ /* 0x0001e20008011000 */
[----:B------:R0:W-:Y:S02]  /*45c0*/  UTMALDG.3D [UR8], [UR40], desc[UR22] ;  /* 0x00001608280075b4 */ /* 0x0001e40008011000 */
[----:B0-----:R-:W-:Y:S05]  /*45d0*/  @P2 BRA `(.L_x_64) ;  /* 0xfffffffc00182947 */ /* 0x001fea000383ffff */
.L_x_60:
[----:B------:R-:W-:Y:S05]  /*45e0*/  BSYNC B1 ;  /* 0x0000000000017941 */ /* 0x000fea0003800000 */
.L_x_59:
[----:B------:R-:W-:Y:S01]  /*45f0*/  LOP3.LUT P2, RZ, R14, 0xff, RZ, 0xc0, !PT ;  /* 0x000000ff0eff7812 */ /* 0x000fe2000784c0ff */
[----:B------:R-:W-:Y:S01]  /*4600*/  IMAD.IADD R10, R15, 0x1, R10 ;  /* 0x000000010f0a7824 */ /* 0x000fe200078e020a */
[----:B------:R-:W-:Y:S01]  /*4610*/  IADD3 R8, P5, R8, UR30, RZ ;  /* 0x0000001e08087c10 */ /* 0x000fe2000ffbe0ff */
[----:B------:R-:W-:Y:S01]  /*4620*/  ULDC.64 UR8, c[0x0][0x650] ;  /* 0x0001940000087ab9 */ /* 0x000fe20000000a00 */
[----:B------:R-:W-:Y:S01]  /*4630*/  BSSY B1, `(.L_x_65) ;  /* 0x000006d000017945 */ /* 0x000fe20003800000 */
[----:B------:R-:W-:Y:S01]  /*4640*/  IMAD.MOV.U32 R16, RZ, RZ, -0x1 ;  /* 0xffffffffff107424 */ /* 0x000fe200078e00ff */
[----:B------:R-:W-:Y:S01]  /*4650*/  SHF.R.U32.HI R2, RZ, 0x2, R10 ;  /* 0x00000002ff027819 */ /* 0x000fe2000001160a */
[----:B------:R-:W-:Y:S01]  /*4660*/  IMAD.MOV.U32 R18, RZ, RZ, -0x1 ;  /* 0xffffffffff127424 */ /* 0x000fe200078e00ff */
[----:B------:R-:W-:Y:S01]  /*4670*/  ISETP.GT.U32.AND P1, PT, R10, 0x3, PT ;  /* 0x000000030a00780c */ /* 0x000fe20003f24070 */
[----:B------:R-:W-:Y:S01]  /*4680*/  IMAD.MOV.U32 R12, RZ, RZ, -0x1 ;  /* 0xffffffffff0c7424 */ /* 0x000fe200078e00ff */
[----:B------:R-:W-:-:S02]  /*4690*/  LOP3.LUT R2, R2, 0x1, RZ, 0xc0, !PT ;  /* 0x0000000102027812 */ /* 0x000fc400078ec0ff */
[----:B------:R-:W-:Y:S01]  /*46a0*/  ISETP.LT.U32.AND P1, PT, R15, 0x4, P1 ;  /* 0x000000040f00780c */ /* 0x000fe20000f21070 */
[----:B------:R-:W0:Y:S01]  /*46b0*/  @P2 S2R R4, SR_CgaCtaId ;  /* 0x0000000000042919 */ /* 0x000e220000008800 */
[----:B------:R-:W-:Y:S02]  /*46c0*/  @P2 MOV R3, 0x400 ;  /* 0x0000040000032802 */ /* 0x000fe40000000f00 */
[----:B------:R-:W-:Y:S02]  /*46d0*/  IADD3.X R9, R9, UR7, RZ, P5, !PT ;  /* 0x0000000709097c10 */ /* 0x000fe4000affe4ff */
[----:B------:R-:W-:Y:S02]  /*46e0*/  ISETP.GE.U32.AND P5, PT, R8, UR8, PT ;  /* 0x0000000808007c0c */ /* 0x000fe4000bfa6070 */
[----:B------:R-:W-:Y:S02]  /*46f0*/  LOP3.LUT R10, R10, 0x3, RZ, 0xc0, !PT ;  /* 0x000000030a0a7812 */ /* 0x000fe400078ec0ff */
[----:B------:R-:W-:-:S02]  /*4700*/  PRMT R14, RZ, 0x7610, R14 ;  /* 0x00007610ff0e7816 */ /* 0x000fc4000000000e */
[----:B0-----:R-:W-:-:S04]  /*4710*/  @P2 LEA R3, R4, R3, 0x18 ;  /* 0x0000000304032211 */ /* 0x001fc800078ec0ff */
[----:B------:R0:W-:Y:S01]  /*4720*/  @P2 SYNCS.ARRIVE.TRANS64.A1T0 RZ, [R3+URZ+0x58], RZ ;  /* 0x000058ff03ff29a7 */ /* 0x0001e2000810003f */
[----:B------:R-:W-:Y:S02]  /*4730*/  ISETP.NE.U32.AND P2, PT, R2, 0x1, PT ;  /* 0x000000010200780c */ /* 0x000fe40003f45070 */
[----:B------:R-:W-:Y:S02]  /*4740*/  SEL R2, RZ, 0x1, !P1 ;  /* 0x00000001ff027807 */ /* 0x000fe40004800000 */
[----:B------:R-:W-:Y:S02]  /*4750*/  ISETP.GE.U32.AND.EX P1, PT, R9, UR9, PT, P5 ;  /* 0x0000000909007c0c */ /* 0x000fe4000bf26150 */
[----:B------:R-:W-:-:S04]  /*4760*/  ISETP.GT.U32.AND P2, PT, R15, 0x3, !P2 ;  /* 0x000000030f00780c */ /* 0x000fc80005744070 */
[----:B0-----:R-:W-:-:S04]  /*4770*/  SEL R3, RZ, 0x1, !P2 ;  /* 0x00000001ff037807 */ /* 0x001fc80005000000 */
[--C-:B------:R-:W-:Y:S02]  /*4780*/  LOP3.LUT R11, R3, R11, R2.reuse, 0x96, !PT ;  /* 0x0000000b030b7212 */ /* 0x100fe400078e9602 */
[----:B------:R-:W-:Y:S01]  /*4790*/  PRMT R2, RZ, 0x7610, R2 ;  /* 0x00007610ff027816 */ /* 0x000fe20000000002 */
[----:B------:R-:W-:Y:S06]  /*47a0*/  @P1 BRA `(.L_x_66) ;  /* 0x0000000400541947 */ /* 0x000fec0003800000 */
[----:B------:R-:W-:Y:S01]  /*47b0*/  ULDC.64 UR8, c[0x0][0x628] ;  /* 0x00018a0000087ab9 */ /* 0x000fe20000000a00 */
[----:B------:R-:W0:Y:S01]  /*47c0*/  S2R R16, SR_CTAID.X ;  /* 0x0000000000107919 */ /* 0x000e220000002500 */
[----:B------:R-:W-:Y:S01]  /*47d0*/  ISETP.NE.U32.AND P1, PT, RZ, UR8, PT ;  /* 0x00000008ff007c0c */ /* 0x000fe2000bf25070 */
[----:B------:R-:W-:Y:S01]  /*47e0*/  ULDC UR11, c[0x0][0x630] ;  /* 0x00018c00000b7ab9 */ /* 0x000fe20000000800 */
[----:B------:R-:W-:Y:S01]  /*47f0*/  IMAD.MOV.U32 R2, RZ, RZ, R8 ;  /* 0x000000ffff027224 */ /* 0x000fe200078e0008 */
[----:B------:R-:W1:Y:S01]  /*4800*/  S2R R12, SR_CTAID.Y ;  /* 0x00000000000c7919 */ /* 0x000e620000002600 */
[----:B------:R-:W-:Y:S01]  /*4810*/  ISETP.NE.AND.EX P1, PT, RZ, UR9, PT, P1 ;  /* 0x00000009ff007c0c */ /* 0x000fe2000bf25310 */
[----:B------:R-:W-:-:S12]  /*4820*/  IMAD.MOV.U32 R3, RZ, RZ, R9 ;  /* 0x000000ffff037224 */ /* 0x000fd800078e0009 */
[----:B------:R-:W-:Y:S05]  /*4830*/  @!P1 BRA `(.L_x_67) ;  /* 0x0000000000289947 */ /* 0x000fea0003800000 */
[----:B------:R-:W-:Y:S02]  /*4840*/  ULDC UR10, c[0x0][0x634] ;  /* 0x00018d00000a7ab9 */ /* 0x000fe40000000800 */
[----:B------:R-:W-:-:S05]  /*4850*/  IADD3 R7, P1, R8, UR10, RZ ;  /* 0x0000000a08077c10 */ /* 0x000fca000ff3e0ff */
[----:B------:R-:W-:-:S04]  /*4860*/  IMAD.X R19, RZ, RZ, R9, P1 ;  /* 0x000000ffff137224 */ /* 0x000fc800008e0609 */
[----:B------:R-:W-:-:S04]  /*4870*/  IMAD.WIDE.U32 R4, R19, UR8, RZ ;  /* 0x0000000813047c25 */ /* 0x000fc8000f8e00ff */
[----:B------:R-:W-:-:S04]  /*4880*/  IMAD.WIDE.U32 R4, P1, R7, UR9, R4 ;  /* 0x0000000907047c25 */ /* 0x000fc8000f820004 */
[----:B------:R-:W-:-:S04]  /*4890*/  IMAD.WIDE.U32 R6, R7, UR8, RZ ;  /* 0x0000000807067c25 */ /* 0x000fc8000f8e00ff */
[----:B------:R-:W-:Y:S01]  /*48a0*/  IMAD.X R3, RZ, RZ, RZ, P1 ;  /* 0x000000ffff037224 */ /* 0x000fe200008e06ff */
[----:B------:R-:W-:Y:S01]  /*48b0*/  IADD3 RZ, P1, R7, R4, RZ ;  /* 0x0000000407ff7210 */ /* 0x000fe20007f3e0ff */
[----:B------:R-:W-:-:S04]  /*48c0*/  IMAD.MOV.U32 R2, RZ, RZ, R5 ;  /* 0x000000ffff027224 */ /* 0x000fc800078e0005 */
[----:B------:R-:W-:-:S08]  /*48d0*/  IMAD.WIDE.U32.X R2, R19, UR9, R2, P1 ;  /* 0x0000000913027c25 */ /* 0x000fd000088e0402 */
.L_x_67:
[--C-:B------:R-:W-:Y:S01]  /*48e0*/  SHF.R.U64 R6, R2, UR11, R3.reuse ;  /* 0x0000000b02067c19 */ /* 0x100fe20008001203 */
[----:B------:R-:W-:Y:S01]  /*48f0*/  ULDC.64 UR8, c[0x0][0x620] ;  /* 0x0001880000087ab9 */ /* 0x000fe20000000a00 */
[----:B------:R-:W-:Y:S01]  /*4900*/  SHF.R.U32.HI R2, RZ, UR11, R3 ;  /* 0x0000000bff027c19 */ /* 0x000fe20008011603 */
[----:B------:R-:W-:Y:S01]  /*4910*/  IMAD.MOV.U32 R3, RZ, RZ, R9 ;  /* 0x000000ffff037224 */ /* 0x000fe200078e0009 */
[----:B------:R-:W-:Y:S01]  /*4920*/  IADD3 R5, P1, RZ, -R6, RZ ;  /* 0x80000006ff057210 */ /* 0x000fe20007f3e0ff */
[----:B------:R-:W2:Y:S01]  /*4930*/  LDC R25, c[0x0][0x144] ;  /* 0x00005100ff197b82 */ /* 0x000ea20000000800 */
[----:B0-----:R-:W-:Y:S01]  /*4940*/  I2FP.F32.U32 R7, R16 ;  /* 0x0000001000077245 */ /* 0x001fe20000201000 */
[----:B------:R-:W-:Y:S01]  /*4950*/  ULDC.64 UR12, c[0x0][0x640] ;  /* 0x00019000000c7ab9 */ /* 0x000fe20000000a00 */
[----:B------:R-:W-:Y:S01]  /*4960*/  ULDC UR10, c[0x0][0x608] ;  /* 0x00018200000a7ab9 */ /* 0x000fe20000000800 */
[----:B------:R-:W-:Y:S01]  /*4970*/  IMAD.X R2, RZ, RZ, ~R2, P1 ;  /* 0x000000ffff027224 */ /* 0x000fe200008e0e02 */
[----:B------:R-:W-:-:S03]  /*4980*/  ISETP.NE.U32.AND P1, PT, RZ, UR12, PT ;  /* 0x0000000cff007c0c */ /* 0x000fc6000bf25070 */
[----:B------:R-:W-:Y:S01]  /*4990*/  IMAD R4, R2, UR8, RZ ;  /* 0x0000000802047c24 */ /* 0x000fe2000f8e02ff */
[----:B------:R-:W0:Y:S01]  /*49a0*/  LDC R19, c[0x0][0x148] ;  /* 0x00005200ff137b82 */ /* 0x000e220000000800 */
[----:B------:R-:W-:Y:S01]  /*49b0*/  IMAD.MOV.U32 R2, RZ, RZ, R8 ;  /* 0x000000ffff027224 */ /* 0x000fe200078e0008 */
[----:B------:R-:W-:-:S03]  /*49c0*/  ISETP.NE.AND.EX P1, PT, RZ, UR13, PT, P1 ;  /* 0x0000000dff007c0c */ /* 0x000fc6000bf25310 */
[----:B------:R-:W-:Y:S01]  /*49d0*/  IMAD.WIDE.U32 R2, R5, UR8, R2 ;  /* 0x0000000805027c25 */ /* 0x000fe2000f8e0002 */
[----:B------:R-:W-:-:S03]  /*49e0*/  ULDC UR8, c[0x0][0x150] ;  /* 0x0000540000087ab9 */ /* 0x000fc60000000800 */
[----:B------:R-:W-:Y:S02]  /*49f0*/  IMAD R5, R5, UR9, R4 ;  /* 0x0000000905057c24 */ /* 0x000fe4000f8e0204 */
[----:B------:R-:W-:Y:S01]  /*4a00*/  FMUL R4, R7, UR8 ;  /* 0x0000000807047c20 */ /* 0x000fe20008400000 */
[----:B------:R-:W-:Y:S01]  /*4a10*/  ULDC UR8, c[0x0][0x618] ;  /* 0x0001860000087ab9 */ /* 0x000fe20000000800 */
[----:B------:R-:W-:Y:S01]  /*4a20*/  ULDC UR9, c[0x0][0x154] ;  /* 0x0000550000097ab9 */ /* 0x000fe20000000800 */
[----:B------:R-:W-:-:S03]  /*4a30*/  IMAD.IADD R3, R3, 0x1, R5 ;  /* 0x0000000103037824 */ /* 0x000fc600078e0205 */
[----:B------:R-:W3:Y:S02]  /*4a40*/  F2I.U32.TRUNC.NTZ R4, R4 ;  /* 0x0000000400047305 */ /* 0x000ee4000020f000 */
[----:B------:R-:W-:Y:S02]  /*4a50*/  SHF.R.U64 R7, R2, UR8, R3 ;  /* 0x0000000802077c19 */ /* 0x000fe40008001203 */
[----:B-1----:R-:W-:-:S05]  /*4a60*/  I2FP.F32.U32 R2, R12 ;  /* 0x0000000c00027245 */ /* 0x002fca0000201000 */
[----:B------:R-:W-:Y:S01]  /*4a70*/  FMUL R21, R2, UR9 ;  /* 0x0000000902157c20 */ /* 0x000fe20008400000 */
[----:B------:R-:W-:Y:S01]  /*4a80*/  SHF.R.U32.HI R2, RZ, UR8, R3 ;  /* 0x00000008ff027c19 */ /* 0x000fe20008011603 */
[----:B------:R-:W-:-:S03]  /*4a90*/  ULDC UR8, c[0x0][0x658] ;  /* 0x0001960000087ab9 */ /* 0x000fc60000000800 */
[--C-:B------:R-:W-:Y:S01]  /*4aa0*/  SHF.R.U64 R20, R7, UR10, R2.reuse ;  /* 0x0000000a07147c19 */ /* 0x100fe20008001202 */
[----:B------:R-:W1:Y:S01]  /*4ab0*/  F2I.U32.TRUNC.NTZ R21, R21 ;  /* 0x0000001500157305 */ /* 0x000e62000020f000 */
[----:B------:R-:W-:Y:S01]  /*4ac0*/  SHF.R.U32.HI R3, RZ, UR10, R2 ;  /* 0x0000000aff037c19 */ /* 0x000fe20008011602 */
[----:B---3--:R-:W-:-:S03]  /*4ad0*/  IMAD.MOV R4, RZ, RZ, -R4 ;  /* 0x000000ffff047224 */ /* 0x008fc600078e0a04 */
[--C-:B------:R-:W-:Y:S01]  /*4ae0*/  SHF.R.U64 R18, R20, UR8, R3.reuse ;  /* 0x0000000814127c19 */ /* 0x100fe20008001203 */
[----:B--2---:R-:W-:Y:S01]  /*4af0*/  IMAD R16, R25, R4, R16 ;  /* 0x0000000419107224 */ /* 0x004fe200078e0210 */
[----:B------:R-:W-:-:S03]  /*4b00*/  SHF.R.U32.HI R23, RZ, UR8, R3 ;  /* 0x00000008ff177c19 */ /* 0x000fc60008011603 */
[----:B------:R-:W-:Y:S02]  /*4b10*/  IMAD.MOV.U32 R2, RZ, RZ, R18 ;  /* 0x000000ffff027224 */ /* 0x000fe400078e0012 */
[----:B------:R-:W-:Y:S01]  /*4b20*/  IMAD.MOV.U32 R3, RZ, RZ, R23 ;  /* 0x000000ffff037224 */ /* 0x000fe200078e0017 */
[----:B------:R-:W-:Y:S06]  /*4b30*/  @!P1 BRA `(.L_x_68) ;  /* 0x0000000000289947 */ /* 0x000fec0003800000 */
[----:B------:R-:W-:Y:S02]  /*4b40*/  ULDC UR8, c[0x0][0x64c] ;  /* 0x0001930000087ab9 */ /* 0x000fe40000000800 */
[----:B------:R-:W-:-:S05]  /*4b50*/  IADD3 R3, P1, R18, UR8, RZ ;  /* 0x0000000812037c10 */ /* 0x000fca000ff3e0ff */
[----:B------:R-:W-:-:S04]  /*4b60*/  IMAD.X R23, RZ, RZ, R23, P1 ;  /* 0x000000ffff177224 */ /* 0x000fc800008e0617 */
[----:B------:R-:W-:-:S04]  /*4b70*/  IMAD.WIDE.U32 R4, R23, UR12, RZ ;  /* 0x0000000c17047c25 */ /* 0x000fc8000f8e00ff */
[----:B------:R-:W-:-:S04]  /*4b80*/  IMAD.WIDE.U32 R4, P1, R3, UR13, R4 ;  /* 0x0000000d03047c25 */ /* 0x000fc8000f820004 */
[----:B------:R-:W-:-:S04]  /*4b90*/  IMAD.WIDE.U32 R2, R3, UR12, RZ ;  /* 0x0000000c03027c25 */ /* 0x000fc8000f8e00ff */
[----:B------:R-:W-:Y:S01]  /*4ba0*/  IMAD.MOV.U32 R2, RZ, RZ, R5 ;  /* 0x000000ffff027224 */ /* 0x000fe200078e0005 */
[----:B------:R-:W-:Y:S01]  /*4bb0*/  IADD3 RZ, P2, R3, R4, RZ ;  /* 0x0000000403ff7210 */ /* 0x000fe20007f5e0ff */
[----:B------:R-:W-:-:S04]  /*4bc0*/  IMAD.X R3, RZ, RZ, RZ, P1 ;  /* 0x000000ffff037224 */ /* 0x000fc800008e06ff */
[----:B------:R-:W-:-:S08]  /*4bd0*/  IMAD.WIDE.U32.X R2, R23, UR13, R2, P2 ;  /* 0x0000000d17027c25 */ /* 0x000fd000090e0402 */
.L_x_68:
[----:B------:R-:W-:Y:S01]  /*4be0*/  ULDC UR8, c[0x0][0x648] ;  /* 0x0001920000087ab9 */ /* 0x000fe20000000800 */
[----:B------:R-:W-:Y:S01]  /*4bf0*/  LOP3.LUT R20, R20, UR6, RZ, 0xc0, !PT ;  /* 0x0000000614147c12 */ /* 0x000fe2000f8ec0ff */
[----:B-1----:R-:W-:Y:S01]  /*4c00*/  IMAD.MOV R21, RZ, RZ, -R21 ;  /* 0x000000ffff157224 */ /* 0x002fe200078e0a15 */
[----:B------:R-:W-:Y:S01]  /*4c10*/  SHF.R.U64 R3, R2, UR8, R3 ;  /* 0x0000000802037c19 */ /* 0x000fe20008001203 */
[----:B------:R-:W-:Y:S01]  /*4c20*/  ULDC UR8, c[0x0][0x638] ;  /* 0x00018e0000087ab9 */ /* 0x000fe20000000800 */
[----:B------:R-:W-:Y:S01]  /*4c30*/  LOP3.LUT R7, R7, UR4, RZ, 0xc0, !PT ;  /* 0x0000000407077c12 */ /* 0x000fe2000f8ec0ff */
[----:B0-----:R-:W-:Y:S01]  /*4c40*/  @P3 IMAD R16, R19, R21, R12 ;  /* 0x0000001513103224 */ /* 0x001fe200078e020c */
[----:B------:R-:W-:Y:S01]  /*4c50*/  ULDC UR9, c[0x0][0x610] ;  /* 0x0001840000097ab9 */ /* 0x000fe20000000800 */
[----:B------:R-:W-:Y:S02]  /*4c60*/  IMAD.MOV R5, RZ, RZ, -R3 ;  /* 0x000000ffff057224 */ /* 0x000fe400078e0a03 */
[----:B------:R-:W-:-:S02]  /*4c70*/  IMAD R3, R3, UR5, R20 ;  /* 0x0000000503037c24 */ /* 0x000fc4000f8e0214 */
[----:B------:R-:W-:Y:S01]  /*4c80*/  IMAD R18, R5, UR8, R18 ;  /* 0x0000000805127c24 */ /* 0x000fe2000f8e0212 */
[----:B------:R-:W-:Y:S01]  /*4c90*/  ULDC UR8, c[0x0][0x600] ;  /* 0x0001800000087ab9 */ /* 0x000fe20000000800 */
[----:B------:R-:W-:Y:S02]  /*4ca0*/  IMAD R16, R3, UR9, R16 ;  /* 0x0000000903107c24 */ /* 0x000fe4000f8e0210 */
[----:B------:R-:W-:Y:S02]  /*4cb0*/  IMAD R3, R18, UR8, R7 ;  /* 0x0000000812037c24 */ /* 0x000fe4000f8e0207 */
[----:B------:R-:W-:Y:S02]  /*4cc0*/  IMAD.MOV.U32 R2, RZ, RZ, 0x1 ;  /* 0x00000001ff027424 */ /* 0x000fe400078e00ff */
[----:B------:R-:W-:Y:S01]  /*4cd0*/  IMAD.MOV.U32 R12, RZ, RZ, R6 ;  /* 0x000000ffff0c7224 */ /* 0x000fe200078e0006 */
[----:B------:R-:W-:Y:S02]  /*4ce0*/  SEL R18, R3, R16, !P3 ;  /* 0x0000001003127207 */ /* 0x000fe40005800000 */
[----:B------:R-:W-:-:S07]  /*4cf0*/  SEL R16, R16, R3, !P3 ;  /* 0x0000000310107207 */ /* 0x000fce0005800000 */
.L_x_66:
[----:B------:R-:W-:Y:S05]  /*4d00*/  BSYNC B1 ;  /* 0x0000000000017941 */ /* 0x000fea0003800000 */
.L_x_65:
[----:B------:R-:W-:-:S13]  /*4d10*/  LOP3.LUT P1, RZ, R2, 0xff, RZ, 0xc0, !PT ;  /* 0x000000ff02ff7812 */ /* 0x000fda000782c0ff */
[----:B------:R-:W-:Y:S05]  /*4d20*/  @P1 BRA `(.L_x_69) ;  /* 0xfffffff400101947 */ /* 0x000fea000383ffff */
[----:B------:R-:W-:Y:S05]  /*4d30*/  BSYNC B0 ;  /* 0x0000000000007941 */ /* 0x000fea0003800000 */
.L_x_57:
[----:B------:R-:W-:-:S03]  /*4d40*/  UMOV UR8, 0xffffffff ;  /* 0xffffffff00087882 */ /* 0x000fc60000000000 */
[----:B------:R-:W-:Y:S05]  /*4d50*/  BRA.DIV UR8, `(.L_x_70) ;  /* 0x00000006081c7947 */ /* 0x000fea000b800000 */
[----:B------:R-:W-:-:S13]  /*4d60*/  ELECT P0, URZ, PT ;  /* 0x00000000003f782f */ /* 0x000fda0003800000 */
.L_x_84:
[----:B------:R-:W-:Y:S04]  /*4d70*/  BSSY B0, `(.L_x_71) ;  /* 0x000002b000007945 */ /* 0x000fe80003800000 */
[----:B------:R-:W-:Y:S05]  /*4d80*/  @!P0 BRA `(.L_x_72) ;  /* 0x0000000000a48947 */ /* 0x000fea0003800000 */
[----:B------:R-:W-:-:S04]  /*4d90*/  LOP3.LUT R0, R0, 0x2, RZ, 0xfc, !PT ;  /* 0x0000000200007812 */ /* 0x000fc800078efcff */
[----:B------:R-:W-:-:S13]  /*4da0*/  ISETP.NE.AND P0, PT, R0, 0x3, PT ;  /* 0x000000030000780c */ /* 0x000fda0003f05270 */
[----:B------:R-:W-:Y:S05]  /*4db0*/  @!P0 BRA `(.L_x_73) ;  /* 0x0000000000048947 */ /* 0x000fea0003800000 */
[----:B------:R-:W-:Y:S01]  /*4dc0*/  BPT.TRAP 0x1 ;  /* 0x000000040000795c */ /* 0x000fe20000300000 */
.L_x_73:
[----:B------:R-:W0:Y:S01]  /*4dd0*/  S2R R3, SR_CgaCtaId ;  /* 0x0000000000037919 */ /* 0x000e220000008800 */
[----:B------:R-:W-:Y:S02]  /*4de0*/  MOV R0, 0x400 ;  /* 0x0000040000007802 */ /* 0x000fe40000000f00 */
[----:B------:R-:W-:Y:S02]  /*4df0*/  SHF.L.U32 R2, R11, 0x1f, RZ ;  /* 0x0000001f0b027819 */ /* 0x000fe400000006ff */
[----:B0-----:R-:W-:-:S05]  /*4e00*/  LEA R3, R3, R0, 0x18 ;  /* 0x0000000003037211 */ /* 0x001fca00078ec0ff */
[----:B------:R-:W-:-:S04]  /*4e10*/  VIADD R3, R3, 0x20 ;  /* 0x0000002003037836 */ /* 0x000fc80000000000 */
[C---:B------:R-:W-:Y:S02]  /*4e20*/  IMAD R5, R10.reuse, 0x8, R3 ;  /* 0x000000080a057824 */ /* 0x040fe400078e0203 */
[----:B------:R-:W-:Y:S02]  /*4e30*/  VIADD R10, R10, 0x1 ;  /* 0x000000010a0a7836 */ /* 0x000fe40000000000 */
[----:B------:R-:W0:Y:S03]  /*4e40*/  SYNCS.PHASECHK.TRANS64.TRYWAIT P0, [R5+URZ], R2 ;  /* 0x00000002050075a7 */ /* 0x000e26000800017f */
[----:B------:R-:W-:-:S04]  /*4e50*/  ISETP.NE.AND P1, PT, R10, 0x4, PT ;  /* 0x000000040a00780c */ /* 0x000fc80003f25270 */
[----:B------:R-:W-:Y:S02]  /*4e60*/  SEL R0, RZ, 0x1, P1 ;  /* 0x00000001ff007807 */ /* 0x000fe40000800000 */
[----:B------:R-:W-:Y:S02]  /*4e70*/  SEL R10, R10, RZ, P1 ;  /* 0x000000ff0a0a7207 */ /* 0x000fe40000800000 */
[----:B------:R-:W-:-:S03]  /*4e80*/  LOP3.LUT R11, R11, R0, RZ, 0x3c, !PT ;  /* 0x000000000b0b7212 */ /* 0x000fc600078e3cff */
[----:B------:R-:W-:Y:S01]  /*4e90*/  IMAD R7, R10, 0x8, R3 ;  /* 0x000000080a077824 */ /* 0x000fe200078e0203 */
[----:B------:R-:W-:Y:S01]  /*4ea0*/  SHF.L.U32 R4, R11, 0x1f, RZ ;  /* 0x0000001f0b047819 */ /* 0x000fe200000006ff */
[----:B0-----:R-:W-:Y:S06]  /*4eb0*/  @!P0 BRA `(.L_x_74) ;  /* 0x0000000000e88947 */ /* 0x001fec0003800000 */
.L_x_85:
[----:B------:R-:W1:Y:S01]  /*4ec0*/  SYNCS.PHASECHK.TRANS64.TRYWAIT P0, [R7+URZ], R4 ;  /* 0x00000004070075a7 */ /* 0x000e62000800017f */
[----:B------:R-:W-:-:S05]  /*4ed0*/  VIADD R0, R10, 0x1 ;  /* 0x000000010a007836 */ /* 0x000fca0000000000 */
[----:B------:R-:W-:-:S04]  /*4ee0*/  ISETP.NE.AND P1, PT, R0, 0x4, PT ;  /* 0x000000040000780c */ /* 0x000fc80003f25270 */
[----:B0-----:R-:W-:Y:S02]  /*4ef0*/  SEL R2, RZ, 0x1, P1 ;  /* 0x00000001ff027807 */ /* 0x001fe40000800000 */
[----:B------:R-:W-:Y:S02]  /*4f00*/  SEL R0, R0, RZ, P1 ;  /* 0x000000ff00007207 */ /* 0x000fe40000800000 */
[----:B------:R-:W-:-:S03]  /*4f10*/  LOP3.LUT R11, R11, R2, RZ, 0x3c, !PT ;  /* 0x000000020b0b7212 */ /* 0x000fc600078e3cff */
[----:B------:R-:W-:Y:S01]  /*4f20*/  IMAD R6, R0, 0x8, R3 ;  /* 0x0000000800067824 */ /* 0x000fe200078e0203 */
[----:B------:R-:W-:Y:S01]  /*4f30*/  SHF.L.U32 R5, R11, 0x1f, RZ ;  /* 0x0000001f0b057819 */ /* 0x000fe200000006ff */
[----:B-1----:R-:W-:Y:S06]  /*4f40*/  @!P0 BRA `(.L_x_75) ;  /* 0x0000000000d88947 */ /* 0x002fec0003800000 */
.L_x_86:
[----:B------:R-:W1:Y:S01]  /*4f50*/  SYNCS.PHASECHK.TRANS64.TRYWAIT P0, [R6+URZ], R5 ;  /* 0x00000005060075a7 */ /* 0x000e62000800017f */
[----:B------:R-:W-:-:S05]  /*4f60*/  VIADD R0, R0, 0x1 ;  /* 0x0000000100007836 */ /* 0x000fca0000000000 */
[----:B------:R-:W-:-:S04]  /*4f70*/  ISETP.NE.AND P1, PT, R0, 0x4, PT ;  /* 0x000000040000780c */ /* 0x000fc80003f25270 */
[----:B------:R-:W-:Y:S02]  /*4f80*/  SEL R2, RZ, 0x1, P1 ;  /* 0x00000001ff027807 */ /* 0x000fe40000800000 */
[----:B------:R-:W-:Y:S02]  /*4f90*/  SEL R0, R0, RZ, P1 ;  /* 0x000000ff00007207 */ /* 0x000fe40000800000 */
[----:B------:R-:W-:Y:S01]  /*4fa0*/  LOP3.LUT R2, R11, R2, RZ, 0x3c, !PT ;  /* 0x000000020b027212 */ /* 0x000fe200078e3cff */
[----:B-1----:R-:W-:Y:S06]  /*4fb0*/  @!P0 BRA `(.L_x_76) ;  /* 0x0000000000d08947 */ /* 0x002fec0003800000 */
.L_x_87:
[----:B------:R-:W-:Y:S01]  /*4fc0*/  IMAD R3, R0, 0x8, R3 ;  /* 0x0000000800037824 */ /* 0x000fe200078e0203 */
[----:B------:R-:W-:-:S07]  /*4fd0*/  SHF.L.U32 R0, R2, 0x1f, RZ ;  /* 0x0000001f02007819 */ /* 0x000fce00000006ff */
.L_x_77:
[----:B--2---:R2:W3:Y:S02]  /*4fe0*/  SYNCS.PHASECHK.TRANS64.TRYWAIT P0, [R3+URZ], R0 ;  /* 0x00000000030075a7 */ /* 0x0044e4000800017f */
[----:B---3--:R-:W-:Y:S05]  /*4ff0*/  @!P0 NANOSLEEP.SYNCS 0x989680 ;  /* 0x009896800000895d */ /* 0x008fea0003900000 */
[----:B------:R-:W3:Y:S02]  /*5000*/  @!P0 SYNCS.PHASECHK.TRANS64 P0, [R3+URZ], R0 ;  /* 0x00000000030085a7 */ /* 0x000ee4000800007f */
[----:B---3--:R-:W-:Y:S05]  /*5010*/  @!P0 BRA `(.L_x_77) ;  /* 0xfffffffc00f08947 */ /* 0x008fea000383ffff */
.L_x_72:
[----:B------:R-:W-:Y:S05]  /*5020*/  BSYNC B0 ;  /* 0x0000000000007941 */ /* 0x000fea0003800000 */
.L_x_71:
[----:B------:R-:W-:Y:S05]  /*5030*/  EXIT ;  /* 0x000000000000794d */ /* 0x000fea0003800000 */
.L_x_17:
[----:B-1----:R-:W-:-:S04]  /*5040*/  IMAD.U32 R5, RZ, RZ, UR6 ;  /* 0x00000006ff057e24 */ /* 0x002fc8000f8e00ff */
[----:B------:R1:W4:Y:S03]  /*5050*/  SYNCS.PHASECHK.TRANS64.TRYWAIT P0, [R5+URZ], R4 ;  /* 0x00000004050075a7 */ /* 0x000326000800017f */
[----:B----4-:R-:W-:Y:S05]  /*5060*/  @!P0 NANOSLEEP.SYNCS 0x989680 ;  /* 0x009896800000895d */ /* 0x010fea0003900000 */
[----:B------:R-:W4:Y:S02]  /*5070*/  @!P0 SYNCS.PHASECHK.TRANS64 P0, [R5+URZ], R4 ;  /* 0x00000004050085a7 */ /* 0x000f24000800007f */
[----:B----4-:R-:W-:Y:S05]  /*5080*/  @!P0 BRA `(.L_x_17) ;  /* 0xfffffffc00ec8947 */ /* 0x010fea000383ffff */
[----:B------:R-:W-:Y:S05]  /*5090*/  BRA `(.L_x_16) ;  /* 0xffffffc000b47947 */ /* 0x000fea000383ffff */
.L_x_23:
[----:B-1----:R-:W-:-:S04]  /*50a0*/  IMAD.U32 R10, RZ, RZ, UR17 ;  /* 0x00000011ff0a7e24 */ /* 0x002fc8000f8e00ff */
[----:B------:R1:W4:Y:S03]  /*50b0*/  SYNCS.PHASECHK.TRANS64.TRYWAIT P0, [R10+URZ], R5 ;  /* 0x000000050a0075a7 */ /* 0x000326000800017f */
[----:B----4-:R-:W-:Y:S05]  /*50c0*/  @!P0 NANOSLEEP.SYNCS 0x989680 ;  /* 0x009896800000895d */ /* 0x010fea0003900000 */
[----:B------:R-:W4:Y:S02]  /*50d0*/  @!P0 SYNCS.PHASECHK.TRANS64 P0, [R10+URZ], R5 ;  /* 0x000000050a0085a7 */ /* 0x000f24000800007f */
[----:B----4-:R-:W-:Y:S05]  /*50e0*/  @!P0 BRA `(.L_x_23) ;  /* 0xfffffffc00ec8947 */ /* 0x010fea000383ffff */
[----:B------:R-:W-:Y:S05]  /*50f0*/  BRA `(.L_x_22) ;  /* 0xffffffc800987947 */ /* 0x000fea000383ffff */
.L_x_58:
[----:B------:R-:W-:Y:S01]  /*5100*/  BSSY B1, `(.L_x_78) ;  /* 0x0000006000017945 */ /* 0x000fe20003800000 */
[----:B------:R-:W-:-:S07]  /*5110*/  IMAD.MOV.U32 R2, RZ, RZ, -0x1 ;  /* 0xffffffffff027424 */ /* 0x000fce00078e00ff */
[----:B------:R-:W-:Y:S05]  /*5120*/  WARPSYNC.COLLECTIVE R2, `(.L_x_79) ;  /* 0x00000000020c7348 */ /* 0x000fea0003c00000 */
[----:B------:R-:W-:Y:S02]  /*5130*/  ELECT P1, UR62, PT ;  /* 0x00000000003e782f */ /* 0x000fe40003820000 */
[----:B------:R-:W-:Y:S01]  /*5140*/  MOV R2, UR62 ;  /* 0x0000003e00027c02 */ /* 0x000fe20008000f00 */
[----:B------:R-:W-:Y:S10]  /*5150*/  ENDCOLLECTIVE ;  /* 0x000000000000791b */ /* 0x000ff40003800000 */
.L_x_79:
[----:B------:R-:W-:Y:S05]  /*5160*/  BSYNC B1 ;  /* 0x0000000000017941 */ /* 0x000fea0003800000 */
.L_x_78:
[----:B------:R-:W-:Y:S05]  /*5170*/  BRA `(.L_x_80) ;  /* 0xfffffff000087947 */ /* 0x000fea000383ffff */
.L_x_61:
[----:B-1----:R1:W2:Y:S02]  /*5180*/  SYNCS.PHASECHK.TRANS64.TRYWAIT P1, [R20+URZ+0x20], R5 ;  /* 0x00002005140075a7 */ /* 0x0022a4000802017f */
[----:B--2---:R-:W-:Y:S05]  /*5190*/  @!P1 NANOSLEEP.SYNCS 0x989680 ;  /* 0x009896800000995d */ /* 0x004fea0003900000 */
[----:B------:R-:W2:Y:S02]  /*51a0*/  @!P1 SYNCS.PHASECHK.TRANS64 P1, [R20+URZ+0x20], R5 ;  /* 0x00002005140095a7 */ /* 0x000ea4000802007f */
[----:B--2---:R-:W-:Y:S05]  /*51b0*/  @!P1 BRA `(.L_x_61) ;  /* 0xfffffffc00f09947 */ /* 0x004fea000383ffff */
[----:B------:R-:W-:Y:S05]  /*51c0*/  BRA `(.L_x_81) ;  /* 0xfffffff0003c7947 */ /* 0x000fea000383ffff */
.L_x_70:
[----:B------:R-:W-:Y:S01]  /*51d0*/  BSSY B0, `(.L_x_82) ;  /* 0x0000006000007945 */ /* 0x000fe20003800000 */
[----:B------:R-:W-:-:S07]  /*51e0*/  IMAD.MOV.U32 R2, RZ, RZ, -0x1 ;  /* 0xffffffffff027424 */ /* 0x000fce00078e00ff */
[----:B------:R-:W-:Y:S05]  /*51f0*/  WARPSYNC.COLLECTIVE R2, `(.L_x_83) ;  /* 0x00000000020c7348 */ /* 0x000fea0003c00000 */
[----:B------:R-:W-:Y:S02]  /*5200*/  ELECT P1, UR62, PT ;  /* 0x00000000003e782f */ /* 0x000fe40003820000 */
[----:B------:R-:W-:Y:S01]  /*5210*/  MOV R2, UR62 ;  /* 0x0000003e00027c02 */ /* 0x000fe20008000f00 */
[----:B------:R-:W-:Y:S10]  /*5220*/  ENDCOLLECTIVE ;  /* 0x000000000000791b */ /* 0x000ff40003800000 */
.L_x_83:
[----:B------:R-:W-:Y:S05]  /*5230*/  BSYNC B0 ;  /* 0x0000000000007941 */ /* 0x000fea0003800000 */
.L_x_82:
[----:B------:R-:W-:Y:S01]  /*5240*/  PLOP3.LUT P0, PT, P1, PT, PT, 0x80, 0x0 ;  /* 0x000000000000781c */ /* 0x000fe20000f0f070 */
[----:B------:R-:W-:-:S12]  /*5250*/  BRA `(.L_x_84) ;  /* 0xfffffff800c47947 */ /* 0x000fd8000383ffff */
.L_x_74:
[----:B0-----:R0:W1:Y:S02]  /*5260*/  SYNCS.PHASECHK.TRANS64.TRYWAIT P0, [R5+URZ], R2 ;  /* 0x00000002050075a7 */ /* 0x001064000800017f */
[----:B-1----:R-:W-:Y:S05]  /*5270*/  @!P0 NANOSLEEP.SYNCS 0x989680 ;  /* 0x009896800000895d */ /* 0x002fea0003900000 */
[----:B------:R-:W1:Y:S02]  /*5280*/  @!P0 SYNCS.PHASECHK.TRANS64 P0, [R5+URZ], R2 ;  /* 0x00000002050085a7 */ /* 0x000e64000800007f */
[----:B-1----:R-:W-:Y:S05]  /*5290*/  @!P0 BRA `(.L_x_74) ;  /* 0xfffffffc00f08947 */ /* 0x002fea000383ffff */
[----:B------:R-:W-:Y:S05]  /*52a0*/  BRA `(.L_x_85) ;  /* 0xfffffffc00047947 */ /* 0x000fea000383ffff */
.L_x_75:
[----:B0-----:R0:W1:Y:S02]  /*52b0*/  SYNCS.PHASECHK.TRANS64.TRYWAIT P0, [R7+URZ], R4 ;  /* 0x00000004070075a7 */ /* 0x001064000800017f */
[----:B-1----:R-:W-:Y:S05]  /*52c0*/  @!P0 NANOSLEEP.SYNCS 0x989680 ;  /* 0x009896800000895d */ /* 0x002fea0003900000 */
[----:B------:R-:W1:Y:S02]  /*52d0*/  @!P0 SYNCS.PHASECHK.TRANS64 P0, [R7+URZ], R4 ;  /* 0x00000004070085a7 */ /* 0x000e64000800007f */
[----:B-1----:R-:W-:Y:S05]  /*52e0*/  @!P0 BRA `(.L_x_75) ;  /* 0xfffffffc00f08947 */ /* 0x002fea000383ffff */
[----:B------:R-:W-:Y:S05]  /*52f0*/  BRA `(.L_x_86) ;  /* 0xfffffffc00147947 */ /* 0x000fea000383ffff */
.L_x_76:
[----:B-1----:R1:W2:Y:S02]  /*5300*/  SYNCS.PHASECHK.TRANS64.TRYWAIT P0, [R6+URZ], R5 ;  /* 0x00000005060075a7 */ /* 0x0022a4000800017f */
[----:B--2---:R-:W-:Y:S05]  /*5310*/  @!P0 NANOSLEEP.SYNCS 0x989680 ;  /* 0x009896800000895d */ /* 0x004fea0003900000 */
[----:B------:R-:W2:Y:S02]  /*5320*/  @!P0 SYNCS.PHASECHK.TRANS64 P0, [R6+URZ], R5 ;  /* 0x00000005060085a7 */ /* 0x000ea4000800007f */
[----:B--2---:R-:W-:Y:S05]  /*5330*/  @!P0 BRA `(.L_x_76) ;  /* 0xfffffffc00f08947 */ /* 0x004fea000383ffff */
[----:B------:R-:W-:Y:S05]  /*5340*/  BRA `(.L_x_87) ;  /* 0xfffffffc001c7947 */ /* 0x000fea000383ffff */
.L_x_88:
[----:B------:R-:W-:-:S00]  /*5350*/  BRA `(.L_x_88) ;  /* 0xfffffffc00fc7947 */ /* 0x000fc0000383ffff */
[----:B------:R-:W-:-:S00]  /*5360*/  NOP ;  /* 0x0000000000007918 */ /* 0x000fc00000000000 */
        /* <DEDUP_REMOVED lines=9> */
.L_x_89:


//--------------------- .nv.shared._ZN7cutlass13device_kernelINS_4gemm6kernel13GemmUniversalIN4cute5tupleIJiiiiEEENS1_10collective13CollectiveMmaINS1_37MainloopSm90TmaGmmaWarpSpecializedFP8ILi4ENS5_IJNS4_1CILi1EEESB_SB_EEENS1_35KernelTmaWarpSpecializedCooperativeEEENS5_IJNSA_ILi192EEENSA_ILi8EEENSA_ILi256EEEEEENS_12float_e4m3_tENS5_IJlSB_lEEESJ_SK_NS4_8TiledMMAINS4_8MMA_AtomIJNS4_4SM904GMMA29MMA_64x8x32_F32E4M3E4M3_SS_TNILNSO_7ScaleInE1ELSQ_1EEEEEENS4_6LayoutINS5_IJNSA_ILi2EEESB_SB_EEENS5_IJSB_NSA_ILi0EEESW_EEEEENS5_IJNS4_10UnderscoreESZ_SZ_EEEEENS4_13SM90_TMA_LOADENS4_14ComposedLayoutINS4_7SwizzleILi3ELi4ELi3EEENS4_18smem_ptr_flag_bitsILi8EEENST_INS5_IJSG_NSA_ILi128EEEEEENS5_IJS18_SB_EEEEEEEvNS4_8identityES12_S1C_vS1D_EENS_8epilogue10collective6detail29Sm90TmaWarpSpecializedAdapterINS1G_15DefaultEpilogueISJ_SK_SK_NS1F_6thread17LinearCombinationISJ_Li1EffLNS1K_9ScaleType4KindE0ELNS_15FloatRoundStyleE2ESJ_EENS1_15EpilogueDefaultEEEEEvvEEEEvNT_6ParamsE --------------------------
	.section	.nv.shared._ZN7cutlass13device_kernelINS_4gemm6kernel13GemmUniversalIN4cute5tupleIJiiiiEEENS1_10collective13CollectiveMmaINS1_37MainloopSm90TmaGmmaWarpSpecializedFP8ILi4ENS5_IJNS4_1CILi1EEESB_SB_EEENS1_35KernelTmaWarpSpecializedCooperativeEEENS5_IJNSA_ILi192EEENSA_ILi8EEENSA_ILi256EEEEEENS_12float_e4m3_tENS5_IJlSB_lEEESJ_SK_NS4_8TiledMMAINS4_8MMA_AtomIJNS4_4SM904GMMA29MMA_64x8x32_F32E4M3E4M3_SS_TNILNSO_7ScaleInE1ELSQ_1EEEEEENS4_6LayoutINS5_IJNSA_ILi2EEESB_SB_EEENS5_IJSB_NSA_ILi0EEESW_EEEEENS5_IJNS4_10UnderscoreESZ_SZ_EEEEENS4_13SM90_TMA_LOADENS4_14ComposedLayoutINS4_7SwizzleILi3ELi4ELi3EEENS4_18smem_ptr_flag_bitsILi8EEENST_INS5_IJSG_NSA_ILi128EEEEEENS5_IJS18_SB_EEEEEEEvNS4_8identityES12_S1C_vS1D_EENS_8epilogue10collective6detail29Sm90TmaWarpSpecializedAdapterINS1G_15DefaultEpilogueISJ_SK_SK_NS1F_6thread17LinearCombinationISJ_Li1EffLNS1K_9ScaleType4KindE0ELNS_15FloatRoundStyleE2ESJ_EENS1_15EpilogueDefaultEEEEEvvEEEEvNT_6ParamsE,"aw",@nobits
	.sectionflags	@""
	.align	16
	.zero		1024


//--------------------- .nv.shared.reserved.0     --------------------------
	.section	.nv.shared.reserved.0,"aw",@nobits
	.weak		__nv_reservedSMEM_offset_0_alias
	.size		__nv_reservedSMEM_offset_0_alias, 0, 0
	.other		__nv_reservedSMEM_offset_0_alias,@"STO_CUDA_RESERVED_SHARED STV_DEFAULT"
__nv_reservedSMEM_offset_0_alias:
	.zero		0


//--------------------- .nv.global                --------------------------
	.section	.nv.global,"aw",@nobits
.nv.global:
	.type		_ZN39_INTERNAL_4b68949e_4_k_cu_3523cb1e_90154cute1_E,@object
	.size		_ZN39_INTERNAL_4b68949e_4_k_cu_3523cb1e_90154cute1_E,(_ZN39_INTERNAL_4b68949e_4_k_cu_3523cb1e_90154cuda3std3__45__cpo6cbeginE - _ZN39_INTERNAL_4b68949e_4_k_cu_3523cb1e_90154cute1_E)
_ZN39_INTERNAL_4b68949e_4_k_cu_3523cb1e_90154cute1_E:
	.zero		1
	.type		_ZN39_INTERNAL_4b68949e_4_k_cu_3523cb1e_90154cuda3std3__45__cpo6cbeginE,@object
	.size		_ZN39_INTERNAL_4b68949e_4_k_cu_3523cb1e_90154cuda3std3__45__cpo6cbeginE,(_ZN39_INTERNAL_4b68949e_4_k_cu_3523cb1e_90154cuda3std3__48in_placeE - _ZN39_INTERNAL_4b68949e_4_k_cu_3523cb1e_90154cuda3std3__45__cpo6cbeginE)
_ZN39_INTERNAL_4b68949e_4_k_cu_3523cb1e_90154cuda3std3__45__cpo6cbeginE:
	.zero		1
	.type		_ZN39_INTERNAL_4b68949e_4_k_cu_3523cb1e_90154cuda3std3__48in_placeE,@object
	.size		_ZN39_INTERNAL_4b68949e_4_k_cu_3523cb1e_90154cuda3std3__48in_placeE,(_ZN39_INTERNAL_4b68949e_4_k_cu_3523cb1e_90154cuda3std6ranges3__45__cpo9iter_moveE - _ZN39_INTERNAL_4b68949e_4_k_cu_3523cb1e_90154cuda3std3__48in_placeE)
_ZN39_INTERNAL_4b68949e_4_k_cu_3523cb1e_90154cuda3std3__48in_placeE:
	.zero		1
	.type		_ZN39_INTERNAL_4b68949e_4_k_cu_3523cb1e_90154cuda3std6ranges3__45__cpo9iter_moveE,@object
	.size		_ZN39_INTERNAL_4b68949e_4_k_cu_3523cb1e_90154cuda3std6ranges3__45__cpo9iter_moveE,(_ZN39_INTERNAL_4b68949e_4_k_cu_3523cb1e_90154cuda3std3__45__cpo5beginE - _ZN39_INTERNAL_4b68949e_4_k_cu_3523cb1e_90154cuda3std6ranges3__45__cpo9iter_moveE)
_ZN39_INTERNAL_4b68949e_4_k_cu_3523cb1e_90154cuda3std6ranges3__45__cpo9iter_moveE:
	.zero		1
	.type		_ZN39_INTERNAL_4b68949e_4_k_cu_3523cb1e_90154cuda3std3__45__cpo5beginE,@object
	.size		_ZN39_INTERNAL_4b68949e_4_k_cu_3523cb1e_90154cuda3std3__45__cpo5beginE,(_ZN39_INTERNAL_4b68949e_4_k_cu_3523cb1e_90154cuda3std3__441_GLOBAL__N__4b68949e_4_k_cu_3523cb1e_90156ignoreE - _ZN39_INTERNAL_4b68949e_4_k_cu_3523cb1e_90154cuda3std3__45__cpo5beginE)
_ZN39_INTERNAL_4b68949e_4_k_cu_3523cb1e_90154cuda3std3__45__cpo5beginE:
	.zero		1
	.type		_ZN39_INTERNAL_4b68949e_4_k_cu_3523cb1e_90154cuda3std3__441_GLOBAL__N__4b68949e_4_k_cu_3523cb1e_90156ignoreE,@object
	.size		_ZN39_INTERNAL_4b68949e_4_k_cu_3523cb1e_90154cuda3std3__441_GLOBAL__N__4b68949e_4_k_cu_3523cb1e_90156ignoreE,(_ZN39_INTERNAL_4b68949e_4_k_cu_3523cb1e_90154cute7productE - _ZN39_INTERNAL_4b68949e_4_k_cu_3523cb1e_90154cuda3std3__441_GLOBAL__N__4b68949e_4_k_cu_3523cb1e_90156ignoreE)
_ZN39_INTERNAL_4b68949e_4_k_cu_3523cb1e_90154cuda3std3__441_GLOBAL__N__4b68949e_4_k_cu_3523cb1e_90156ignoreE:
	.zero		1
	.type		_ZN39_INTERNAL_4b68949e_4_k_cu_3523cb1e_90154cute7productE,@object
	.size		_ZN39_INTERNAL_4b68949e_4_k_cu_3523cb1e_90154cute7productE,(_ZN39_INTERNAL_4b68949e_4_k_cu_3523cb1e_90154cuda3std3__45__cpo3endE - _ZN39_INTERNAL_4b68949e_4_k_cu_3523cb1e_90154cute7productE)
_ZN39_INTERNAL_4b68949e_4_k_cu_3523cb1e_90154cute7productE:
	.zero		1
	.type		_ZN39_INTERNAL_4b68949e_4_k_cu_3523cb1e_90154cuda3std3__45__cpo3endE,@object
	.size		_ZN39_INTERNAL_4b68949e_4_k_cu_3523cb1e_90154cuda3std3__45__cpo3endE,(_ZN39_INTERNAL_4b68949e_4_k_cu_3523cb1e_90154cuda3std3__419piecewise_constructE - _ZN39_INTERNAL_4b68949e_4_k_cu_3523cb1e_90154cuda3std3__45__cpo3endE)
_ZN39_INTERNAL_4b68949e_4_k_cu_3523cb1e_90154cuda3std3__45__cpo3endE:
	.zero		1
	.type		_ZN39_INTERNAL_4b68949e_4_k_cu_3523cb1e_90154cuda3std3__419piecewise_constructE,@object
	.size		_ZN39_INTERNAL_4b68949e_4_k_cu_3523cb1e_90154cuda3std3__419piecewise_constructE,(_ZN39_INTERNAL_4b68949e_4_k_cu_3523cb1e_90154cuda3std3__45__cpo4cendE - _ZN39_INTERNAL_4b68949e_4_k_cu_3523cb1e_90154cuda3std3__419piecewise_constructE)
_ZN39_INTERNAL_4b68949e_4_k_cu_3523cb1e_90154cuda3std3__419piecewise_constructE:
	.zero		1
	.type		_ZN39_INTERNAL_4b68949e_4_k_cu_3523cb1e_90154cuda3std3__45__cpo4cendE,@object
	.size		_ZN39_INTERNAL_4b68949e_4_k_cu_3523cb1e_90154cuda3std3__45__cpo4cendE,(_ZN39_INTERNAL_4b68949e_4_k_cu_3523cb1e_90154cuda3std6ranges3__45__cpo4swapE - _ZN39_INTERNAL_4b68949e_4_k_cu_3523cb1e_90154cuda3std3__45__cpo4cendE)
_ZN39_INTERNAL_4b68949e_4_k_cu_3523cb1e_90154cuda3std3__45__cpo4cendE:
	.zero		1
	.type		_ZN39_INTERNAL_4b68949e_4_k_cu_3523cb1e_90154cuda3std6ranges3__45__cpo4swapE,@object
	.size		_ZN39_INTERNAL_4b68949e_4_k_cu_3523cb1e_90154cuda3std6ranges3__45__cpo4swapE,(.L_7 - _ZN39_INTERNAL_4b68949e_4_k_cu_3523cb1e_90154cuda3std6ranges3__45__cpo4swapE)
_ZN39_INTERNAL_4b68949e_4_k_cu_3523cb1e_90154cuda3std6ranges3__45__cpo4swapE:
	.zero		1
.L_7:


//--------------------- .nv.constant0._ZN7cutlass13device_kernelINS_4gemm6kernel13GemmUniversalIN4cute5tupleIJiiiiEEENS1_10collective13CollectiveMmaINS1_37MainloopSm90TmaGmmaWarpSpecializedFP8ILi4ENS5_IJNS4_1CILi1EEESB_SB_EEENS1_35KernelTmaWarpSpecializedCooperativeEEENS5_IJNSA_ILi192EEENSA_ILi8EEENSA_ILi256EEEEEENS_12float_e4m3_tENS5_IJlSB_lEEESJ_SK_NS4_8TiledMMAINS4_8MMA_AtomIJNS4_4SM904GMMA29MMA_64x8x32_F32E4M3E4M3_SS_TNILNSO_7ScaleInE1ELSQ_1EEEEEENS4_6LayoutINS5_IJNSA_ILi2EEESB_SB_EEENS5_IJSB_NSA_ILi0EEESW_EEEEENS5_IJNS4_10UnderscoreESZ_SZ_EEEEENS4_13SM90_TMA_LOADENS4_14ComposedLayoutINS4_7SwizzleILi3ELi4ELi3EEENS4_18smem_ptr_flag_bitsILi8EEENST_INS5_IJSG_NSA_ILi128EEEEEENS5_IJS18_SB_EEEEEEEvNS4_8identityES12_S1C_vS1D_EENS_8epilogue10collective6detail29Sm90TmaWarpSpecializedAdapterINS1G_15DefaultEpilogueISJ_SK_SK_NS1F_6thread17LinearCombinationISJ_Li1EffLNS1K_9ScaleType4KindE0ELNS_15FloatRoundStyleE2ESJ_EENS1_15EpilogueDefaultEEEEEvvEEEEvNT_6ParamsE --------------------------
	.section	.nv.constant0._ZN7cutlass13device_kernelINS_4gemm6kernel13GemmUniversalIN4cute5tupleIJiiiiEEENS1_10collective13CollectiveMmaINS1_37MainloopSm90TmaGmmaWarpSpecializedFP8ILi4ENS5_IJNS4_1CILi1EEESB_SB_EEENS1_35KernelTmaWarpSpecializedCooperativeEEENS5_IJNSA_ILi192EEENSA_ILi8EEENSA_ILi256EEEEEENS_12float_e4m3_tENS5_IJlSB_lEEESJ_SK_NS4_8TiledMMAINS4_8MMA_AtomIJNS4_4SM904GMMA29MMA_64x8x32_F32E4M3E4M3_SS_TNILNSO_7ScaleInE1ELSQ_1EEEEEENS4_6LayoutINS5_IJNSA_ILi2EEESB_SB_EEENS5_IJSB_NSA_ILi0EEESW_EEEEENS5_IJNS4_10UnderscoreESZ_SZ_EEEEENS4_13SM90_TMA_LOADENS4_14ComposedLayoutINS4_7SwizzleILi3ELi4ELi3EEENS4_18smem_ptr_flag_bitsILi8EEENST_INS5_IJSG_NSA_ILi128EEEEEENS5_IJS18_SB_EEEEEEEvNS4_8identityES12_S1C_vS1D_EENS_8epilogue10collective6detail29Sm90TmaWarpSpecializedAdapterINS1G_15DefaultEpilogueISJ_SK_SK_NS1F_6thread17LinearCombinationISJ_Li1EffLNS1K_9ScaleType4KindE0ELNS_15FloatRoundStyleE2ESJ_EENS1_15EpilogueDefaultEEEEEvvEEEEvNT_6ParamsE,"a",@progbits
	.sectionflags	@""
	.align	4
.nv.constant0._ZN7cutlass13device_kernelINS_4gemm6kernel13GemmUniversalIN4cute5tupleIJiiiiEEENS1_10collective13CollectiveMmaINS1_37MainloopSm90TmaGmmaWarpSpecializedFP8ILi4ENS5_IJNS4_1CILi1EEESB_SB_EEENS1_35KernelTmaWarpSpecializedCooperativeEEENS5_IJNSA_ILi192EEENSA_ILi8EEENSA_ILi256EEEEEENS_12float_e4m3_tENS5_IJlSB_lEEESJ_SK_NS4_8TiledMMAINS4_8MMA_AtomIJNS4_4SM904GMMA29MMA_64x8x32_F32E4M3E4M3_SS_TNILNSO_7ScaleInE1ELSQ_1EEEEEENS4_6LayoutINS5_IJNSA_ILi2EEESB_SB_EEENS5_IJSB_NSA_ILi0EEESW_EEEEENS5_IJNS4_10UnderscoreESZ_SZ_EEEEENS4_13SM90_TMA_LOADENS4_14ComposedLayoutINS4_7SwizzleILi3ELi4ELi3EEENS4_18smem_ptr_flag_bitsILi8EEENST_INS5_IJSG_NSA_ILi128EEEEEENS5_IJS18_SB_EEEEEEEvNS4_8identityES12_S1C_vS1D_EENS_8epilogue10collective6detail29Sm90TmaWarpSpecializedAdapterINS1G_15DefaultEpilogueISJ_SK_SK_NS1F_6thread17LinearCombinationISJ_Li1EffLNS1K_9ScaleType4KindE0ELNS_15FloatRoundStyleE2ESJ_EENS1_15EpilogueDefaultEEEEEvvEEEEvNT_6ParamsE:
	.zero		1664


//--------------------- SYMBOLS --------------------------

	.type		.nv.reservedSmem.offset0,@object
	.size		.nv.reservedSmem.offset0,0x4
